//
// Generated by NVIDIA NVVM Compiler
//
// Compiler Build ID: CL-36424714
// Cuda compilation tools, release 13.0, V13.0.88
// Based on NVVM 20.0.0
//

.version 9.0
.target sm_100
.address_size 64

	// .globl	initCurand
.global .align 4 .b8 precalc_xorwow_matrix[102400];
.global .align 4 .b8 precalc_xorwow_offset_matrix[102400];
.global .align 4 .b8 mrg32k3aM1[2304];
.global .align 4 .b8 mrg32k3aM2[2304];
.global .align 4 .b8 mrg32k3aM1SubSeq[2016];
.global .align 4 .b8 mrg32k3aM2SubSeq[2016];
.global .align 4 .b8 mrg32k3aM1Seq[2304];
.global .align 4 .b8 mrg32k3aM2Seq[2304];
.const .align 8 .b8 __cr_lgamma_table[72];
.extern .shared .align 16 .b8 sdata[];

.visible .entry initCurand(
	.param .u64 .ptr .align 1 initCurand_param_0,
	.param .u32 initCurand_param_1,
	.param .u32 initCurand_param_2
)
{
	.reg .pred 	%p<25>;
	.reg .b32 	%r<411>;
	.reg .b64 	%rd<19>;

	ld.param.u64 	%rd8, [initCurand_param_0];
	ld.param.u32 	%r183, [initCurand_param_1];
	ld.param.u32 	%r184, [initCurand_param_2];
	mov.u32 	%r185, %tid.x;
	mov.u32 	%r186, %ntid.x;
	mov.u32 	%r187, %ctaid.x;
	mad.lo.s32 	%r1, %r186, %r187, %r185;
	setp.ge.u32 	%p1, %r1, %r184;
	@%p1 bra 	$L__BB0_44;
	cvta.to.global.u64 	%rd9, %rd8;
	cvt.u64.u32 	%rd18, %r1;
	mul.wide.u32 	%rd10, %r1, 48;
	add.s64 	%rd2, %rd9, %rd10;
	mov.b32 	%r188, 0;
	st.global.v2.u32 	[%rd2+24], {%r188, %r188};
	st.global.u32 	[%rd2+32], %r188;
	mov.b64 	%rd11, 0;
	st.global.u64 	[%rd2+40], %rd11;
	xor.b32  	%r189, %r183, -1429050551;
	mul.lo.s32 	%r190, %r189, 1099087573;
	add.s32 	%r191, %r190, -638133224;
	add.s32 	%r192, %r190, 123456789;
	st.global.v2.u32 	[%rd2], {%r191, %r192};
	xor.b32  	%r193, %r190, 362436069;
	mov.b32 	%r194, -123459836;
	st.global.v2.u32 	[%rd2+8], {%r193, %r194};
	add.s32 	%r195, %r190, 5783321;
	mov.b32 	%r196, -589760388;
	st.global.v2.u32 	[%rd2+16], {%r196, %r195};
	setp.eq.s32 	%p2, %r1, 0;
	@%p2 bra 	$L__BB0_43;
	mov.b32 	%r317, 0;
	mov.u64 	%rd13, precalc_xorwow_matrix;
$L__BB0_3:
	and.b64  	%rd4, %rd18, 3;
	setp.eq.s64 	%p3, %rd4, 0;
	@%p3 bra 	$L__BB0_42;
	mul.wide.u32 	%rd12, %r317, 3200;
	add.s64 	%rd5, %rd13, %rd12;
	cvt.u32.u64 	%r3, %rd4;
	mov.b32 	%r318, 0;
$L__BB0_5:
	mov.b32 	%r331, 0;
	mov.u32 	%r332, %r331;
	mov.u32 	%r333, %r331;
	mov.u32 	%r334, %r331;
	mov.u32 	%r335, %r331;
	mov.u32 	%r324, %r331;
$L__BB0_6:
	mul.wide.u32 	%rd14, %r324, 4;
	add.s64 	%rd15, %rd2, %rd14;
	ld.global.u32 	%r11, [%rd15+4];
	shl.b32 	%r12, %r324, 5;
	mov.b32 	%r330, 0;
$L__BB0_7:
	.pragma "nounroll";
	shr.u32 	%r201, %r11, %r330;
	and.b32  	%r202, %r201, 1;
	setp.eq.b32 	%p4, %r202, 1;
	not.pred 	%p5, %p4;
	add.s32 	%r203, %r12, %r330;
	mul.lo.s32 	%r204, %r203, 5;
	mul.wide.u32 	%rd16, %r204, 4;
	add.s64 	%rd6, %rd5, %rd16;
	@%p5 bra 	$L__BB0_9;
	ld.global.u32 	%r205, [%rd6];
	xor.b32  	%r335, %r335, %r205;
	ld.global.u32 	%r206, [%rd6+4];
	xor.b32  	%r334, %r334, %r206;
	ld.global.u32 	%r207, [%rd6+8];
	xor.b32  	%r333, %r333, %r207;
	ld.global.u32 	%r208, [%rd6+12];
	xor.b32  	%r332, %r332, %r208;
	ld.global.u32 	%r209, [%rd6+16];
	xor.b32  	%r331, %r331, %r209;
$L__BB0_9:
	and.b32  	%r211, %r201, 2;
	setp.eq.s32 	%p6, %r211, 0;
	@%p6 bra 	$L__BB0_11;
	ld.global.u32 	%r212, [%rd6+20];
	xor.b32  	%r335, %r335, %r212;
	ld.global.u32 	%r213, [%rd6+24];
	xor.b32  	%r334, %r334, %r213;
	ld.global.u32 	%r214, [%rd6+28];
	xor.b32  	%r333, %r333, %r214;
	ld.global.u32 	%r215, [%rd6+32];
	xor.b32  	%r332, %r332, %r215;
	ld.global.u32 	%r216, [%rd6+36];
	xor.b32  	%r331, %r331, %r216;
$L__BB0_11:
	and.b32  	%r218, %r201, 4;
	setp.eq.s32 	%p7, %r218, 0;
	@%p7 bra 	$L__BB0_13;
	ld.global.u32 	%r219, [%rd6+40];
	xor.b32  	%r335, %r335, %r219;
	ld.global.u32 	%r220, [%rd6+44];
	xor.b32  	%r334, %r334, %r220;
	ld.global.u32 	%r221, [%rd6+48];
	xor.b32  	%r333, %r333, %r221;
	ld.global.u32 	%r222, [%rd6+52];
	xor.b32  	%r332, %r332, %r222;
	ld.global.u32 	%r223, [%rd6+56];
	xor.b32  	%r331, %r331, %r223;
$L__BB0_13:
	and.b32  	%r225, %r201, 8;
	setp.eq.s32 	%p8, %r225, 0;
	@%p8 bra 	$L__BB0_15;
	ld.global.u32 	%r226, [%rd6+60];
	xor.b32  	%r335, %r335, %r226;
	ld.global.u32 	%r227, [%rd6+64];
	xor.b32  	%r334, %r334, %r227;
	ld.global.u32 	%r228, [%rd6+68];
	xor.b32  	%r333, %r333, %r228;
	ld.global.u32 	%r229, [%rd6+72];
	xor.b32  	%r332, %r332, %r229;
	ld.global.u32 	%r230, [%rd6+76];
	xor.b32  	%r331, %r331, %r230;
$L__BB0_15:
	and.b32  	%r232, %r201, 16;
	setp.eq.s32 	%p9, %r232, 0;
	@%p9 bra 	$L__BB0_17;
	ld.global.u32 	%r233, [%rd6+80];
	xor.b32  	%r335, %r335, %r233;
	ld.global.u32 	%r234, [%rd6+84];
	xor.b32  	%r334, %r334, %r234;
	ld.global.u32 	%r235, [%rd6+88];
	xor.b32  	%r333, %r333, %r235;
	ld.global.u32 	%r236, [%rd6+92];
	xor.b32  	%r332, %r332, %r236;
	ld.global.u32 	%r237, [%rd6+96];
	xor.b32  	%r331, %r331, %r237;
$L__BB0_17:
	and.b32  	%r239, %r201, 32;
	setp.eq.s32 	%p10, %r239, 0;
	@%p10 bra 	$L__BB0_19;
	ld.global.u32 	%r240, [%rd6+100];
	xor.b32  	%r335, %r335, %r240;
	ld.global.u32 	%r241, [%rd6+104];
	xor.b32  	%r334, %r334, %r241;
	ld.global.u32 	%r242, [%rd6+108];
	xor.b32  	%r333, %r333, %r242;
	ld.global.u32 	%r243, [%rd6+112];
	xor.b32  	%r332, %r332, %r243;
	ld.global.u32 	%r244, [%rd6+116];
	xor.b32  	%r331, %r331, %r244;
$L__BB0_19:
	and.b32  	%r246, %r201, 64;
	setp.eq.s32 	%p11, %r246, 0;
	@%p11 bra 	$L__BB0_21;
	ld.global.u32 	%r247, [%rd6+120];
	xor.b32  	%r335, %r335, %r247;
	ld.global.u32 	%r248, [%rd6+124];
	xor.b32  	%r334, %r334, %r248;
	ld.global.u32 	%r249, [%rd6+128];
	xor.b32  	%r333, %r333, %r249;
	ld.global.u32 	%r250, [%rd6+132];
	xor.b32  	%r332, %r332, %r250;
	ld.global.u32 	%r251, [%rd6+136];
	xor.b32  	%r331, %r331, %r251;
$L__BB0_21:
	and.b32  	%r253, %r201, 128;
	setp.eq.s32 	%p12, %r253, 0;
	@%p12 bra 	$L__BB0_23;
	ld.global.u32 	%r254, [%rd6+140];
	xor.b32  	%r335, %r335, %r254;
	ld.global.u32 	%r255, [%rd6+144];
	xor.b32  	%r334, %r334, %r255;
	ld.global.u32 	%r256, [%rd6+148];
	xor.b32  	%r333, %r333, %r256;
	ld.global.u32 	%r257, [%rd6+152];
	xor.b32  	%r332, %r332, %r257;
	ld.global.u32 	%r258, [%rd6+156];
	xor.b32  	%r331, %r331, %r258;
$L__BB0_23:
	and.b32  	%r260, %r201, 256;
	setp.eq.s32 	%p13, %r260, 0;
	@%p13 bra 	$L__BB0_25;
	ld.global.u32 	%r261, [%rd6+160];
	xor.b32  	%r335, %r335, %r261;
	ld.global.u32 	%r262, [%rd6+164];
	xor.b32  	%r334, %r334, %r262;
	ld.global.u32 	%r263, [%rd6+168];
	xor.b32  	%r333, %r333, %r263;
	ld.global.u32 	%r264, [%rd6+172];
	xor.b32  	%r332, %r332, %r264;
	ld.global.u32 	%r265, [%rd6+176];
	xor.b32  	%r331, %r331, %r265;
$L__BB0_25:
	and.b32  	%r267, %r201, 512;
	setp.eq.s32 	%p14, %r267, 0;
	@%p14 bra 	$L__BB0_27;
	ld.global.u32 	%r268, [%rd6+180];
	xor.b32  	%r335, %r335, %r268;
	ld.global.u32 	%r269, [%rd6+184];
	xor.b32  	%r334, %r334, %r269;
	ld.global.u32 	%r270, [%rd6+188];
	xor.b32  	%r333, %r333, %r270;
	ld.global.u32 	%r271, [%rd6+192];
	xor.b32  	%r332, %r332, %r271;
	ld.global.u32 	%r272, [%rd6+196];
	xor.b32  	%r331, %r331, %r272;
$L__BB0_27:
	and.b32  	%r274, %r201, 1024;
	setp.eq.s32 	%p15, %r274, 0;
	@%p15 bra 	$L__BB0_29;
	ld.global.u32 	%r275, [%rd6+200];
	xor.b32  	%r335, %r335, %r275;
	ld.global.u32 	%r276, [%rd6+204];
	xor.b32  	%r334, %r334, %r276;
	ld.global.u32 	%r277, [%rd6+208];
	xor.b32  	%r333, %r333, %r277;
	ld.global.u32 	%r278, [%rd6+212];
	xor.b32  	%r332, %r332, %r278;
	ld.global.u32 	%r279, [%rd6+216];
	xor.b32  	%r331, %r331, %r279;
$L__BB0_29:
	and.b32  	%r281, %r201, 2048;
	setp.eq.s32 	%p16, %r281, 0;
	@%p16 bra 	$L__BB0_31;
	ld.global.u32 	%r282, [%rd6+220];
	xor.b32  	%r335, %r335, %r282;
	ld.global.u32 	%r283, [%rd6+224];
	xor.b32  	%r334, %r334, %r283;
	ld.global.u32 	%r284, [%rd6+228];
	xor.b32  	%r333, %r333, %r284;
	ld.global.u32 	%r285, [%rd6+232];
	xor.b32  	%r332, %r332, %r285;
	ld.global.u32 	%r286, [%rd6+236];
	xor.b32  	%r331, %r331, %r286;
$L__BB0_31:
	and.b32  	%r288, %r201, 4096;
	setp.eq.s32 	%p17, %r288, 0;
	@%p17 bra 	$L__BB0_33;
	ld.global.u32 	%r289, [%rd6+240];
	xor.b32  	%r335, %r335, %r289;
	ld.global.u32 	%r290, [%rd6+244];
	xor.b32  	%r334, %r334, %r290;
	ld.global.u32 	%r291, [%rd6+248];
	xor.b32  	%r333, %r333, %r291;
	ld.global.u32 	%r292, [%rd6+252];
	xor.b32  	%r332, %r332, %r292;
	ld.global.u32 	%r293, [%rd6+256];
	xor.b32  	%r331, %r331, %r293;
$L__BB0_33:
	and.b32  	%r295, %r201, 8192;
	setp.eq.s32 	%p18, %r295, 0;
	@%p18 bra 	$L__BB0_35;
	ld.global.u32 	%r296, [%rd6+260];
	xor.b32  	%r335, %r335, %r296;
	ld.global.u32 	%r297, [%rd6+264];
	xor.b32  	%r334, %r334, %r297;
	ld.global.u32 	%r298, [%rd6+268];
	xor.b32  	%r333, %r333, %r298;
	ld.global.u32 	%r299, [%rd6+272];
	xor.b32  	%r332, %r332, %r299;
	ld.global.u32 	%r300, [%rd6+276];
	xor.b32  	%r331, %r331, %r300;
$L__BB0_35:
	and.b32  	%r302, %r201, 16384;
	setp.eq.s32 	%p19, %r302, 0;
	@%p19 bra 	$L__BB0_37;
	ld.global.u32 	%r303, [%rd6+280];
	xor.b32  	%r335, %r335, %r303;
	ld.global.u32 	%r304, [%rd6+284];
	xor.b32  	%r334, %r334, %r304;
	ld.global.u32 	%r305, [%rd6+288];
	xor.b32  	%r333, %r333, %r305;
	ld.global.u32 	%r306, [%rd6+292];
	xor.b32  	%r332, %r332, %r306;
	ld.global.u32 	%r307, [%rd6+296];
	xor.b32  	%r331, %r331, %r307;
$L__BB0_37:
	and.b32  	%r309, %r201, 32768;
	setp.eq.s32 	%p20, %r309, 0;
	@%p20 bra 	$L__BB0_39;
	ld.global.u32 	%r310, [%rd6+300];
	xor.b32  	%r335, %r335, %r310;
	ld.global.u32 	%r311, [%rd6+304];
	xor.b32  	%r334, %r334, %r311;
	ld.global.u32 	%r312, [%rd6+308];
	xor.b32  	%r333, %r333, %r312;
	ld.global.u32 	%r313, [%rd6+312];
	xor.b32  	%r332, %r332, %r313;
	ld.global.u32 	%r314, [%rd6+316];
	xor.b32  	%r331, %r331, %r314;
$L__BB0_39:
	add.s32 	%r330, %r330, 16;
	setp.ne.s32 	%p21, %r330, 32;
	@%p21 bra 	$L__BB0_7;
	mad.lo.s32 	%r315, %r324, -31, %r12;
	add.s32 	%r324, %r315, 1;
	setp.ne.s32 	%p22, %r324, 5;
	@%p22 bra 	$L__BB0_6;
	st.global.u32 	[%rd2+4], %r335;
	st.global.u32 	[%rd2+8], %r334;
	st.global.u32 	[%rd2+12], %r333;
	st.global.u32 	[%rd2+16], %r332;
	st.global.u32 	[%rd2+20], %r331;
	add.s32 	%r318, %r318, 1;
	setp.lt.u32 	%p23, %r318, %r3;
	@%p23 bra 	$L__BB0_5;
$L__BB0_42:
	shr.u64 	%rd7, %rd18, 2;
	add.s32 	%r317, %r317, 1;
	setp.gt.u64 	%p24, %rd18, 3;
	mov.u64 	%rd18, %rd7;
	@%p24 bra 	$L__BB0_3;
$L__BB0_43:
	mov.b32 	%r316, 0;
	st.global.v2.u32 	[%rd2+24], {%r316, %r316};
	st.global.u32 	[%rd2+32], %r316;
	mov.b64 	%rd17, 0;
	st.global.u64 	[%rd2+40], %rd17;
$L__BB0_44:
	ret;

}
	// .globl	initColoring
.visible .entry initColoring(
	.param .u32 initColoring_param_0,
	.param .u64 .ptr .align 1 initColoring_param_1,
	.param .f32 initColoring_param_2,
	.param .u64 .ptr .align 1 initColoring_param_3,
	.param .u32 initColoring_param_4
)
{
	.reg .pred 	%p<2>;
	.reg .b32 	%r<22>;
	.reg .b32 	%f<5>;
	.reg .b64 	%rd<9>;

	ld.param.u32 	%r2, [initColoring_param_0];
	ld.param.u64 	%rd1, [initColoring_param_1];
	ld.param.f32 	%f1, [initColoring_param_2];
	ld.param.u64 	%rd2, [initColoring_param_3];
	mov.u32 	%r3, %tid.x;
	mov.u32 	%r4, %ntid.x;
	mov.u32 	%r5, %ctaid.x;
	mad.lo.s32 	%r1, %r4, %r5, %r3;
	setp.ge.u32 	%p1, %r1, %r2;
	@%p1 bra 	$L__BB1_2;
	cvta.to.global.u64 	%rd3, %rd2;
	cvta.to.global.u64 	%rd4, %rd1;
	mul.wide.u32 	%rd5, %r1, 48;
	add.s64 	%rd6, %rd3, %rd5;
	ld.global.v2.u32 	{%r6, %r7}, [%rd6];
	shr.u32 	%r8, %r7, 2;
	xor.b32  	%r9, %r8, %r7;
	ld.global.v2.u32 	{%r10, %r11}, [%rd6+8];
	ld.global.v2.u32 	{%r12, %r13}, [%rd6+16];
	st.global.v2.u32 	[%rd6+8], {%r11, %r12};
	shl.b32 	%r14, %r13, 4;
	shl.b32 	%r15, %r9, 1;
	xor.b32  	%r16, %r15, %r14;
	xor.b32  	%r17, %r16, %r9;
	xor.b32  	%r18, %r17, %r13;
	st.global.v2.u32 	[%rd6+16], {%r13, %r18};
	add.s32 	%r19, %r6, 362437;
	st.global.v2.u32 	[%rd6], {%r19, %r10};
	add.s32 	%r20, %r18, %r19;
	cvt.rn.f32.u32 	%f2, %r20;
	fma.rn.f32 	%f3, %f2, 0f2F800000, 0f2F000000;
	mul.f32 	%f4, %f1, %f3;
	cvt.rzi.s32.f32 	%r21, %f4;
	mul.wide.u32 	%rd7, %r1, 4;
	add.s64 	%rd8, %rd4, %rd7;
	st.global.u32 	[%rd8], %r21;
$L__BB1_2:
	ret;

}
	// .globl	conflictChecker
.visible .entry conflictChecker(
	.param .u32 conflictChecker_param_0,
	.param .u64 .ptr .align 1 conflictChecker_param_1,
	.param .u64 .ptr .align 1 conflictChecker_param_2,
	.param .u64 .ptr .align 1 conflictChecker_param_3
)
{
	.reg .pred 	%p<3>;
	.reg .b32 	%r<12>;
	.reg .b64 	%rd<15>;

	ld.param.u32 	%r2, [conflictChecker_param_0];
	ld.param.u64 	%rd1, [conflictChecker_param_1];
	ld.param.u64 	%rd2, [conflictChecker_param_2];
	ld.param.u64 	%rd3, [conflictChecker_param_3];
	mov.u32 	%r3, %tid.x;
	mov.u32 	%r4, %ntid.x;
	mov.u32 	%r5, %ctaid.x;
	mad.lo.s32 	%r1, %r4, %r5, %r3;
	setp.ge.u32 	%p1, %r1, %r2;
	@%p1 bra 	$L__BB2_2;
	cvta.to.global.u64 	%rd4, %rd3;
	cvta.to.global.u64 	%rd5, %rd2;
	cvta.to.global.u64 	%rd6, %rd1;
	shl.b32 	%r6, %r1, 1;
	mul.wide.u32 	%rd7, %r6, 4;
	add.s64 	%rd8, %rd4, %rd7;
	ld.global.u32 	%r7, [%rd8];
	ld.global.u32 	%r8, [%rd8+4];
	mul.wide.u32 	%rd9, %r7, 4;
	add.s64 	%rd10, %rd5, %rd9;
	ld.global.u32 	%r9, [%rd10];
	mul.wide.u32 	%rd11, %r8, 4;
	add.s64 	%rd12, %rd5, %rd11;
	ld.global.u32 	%r10, [%rd12];
	setp.eq.s32 	%p2, %r9, %r10;
	selp.u32 	%r11, 1, 0, %p2;
	mul.wide.u32 	%rd13, %r1, 4;
	add.s64 	%rd14, %rd6, %rd13;
	st.global.u32 	[%rd14], %r11;
$L__BB2_2:
	ret;

}
	// .globl	sumReduction
.visible .entry sumReduction(
	.param .u32 sumReduction_param_0,
	.param .u64 .ptr .align 1 sumReduction_param_1
)
{
	.reg .pred 	%p<16>;
	.reg .b32 	%r<12>;
	.reg .b32 	%f<32>;
	.reg .b64 	%rd<9>;

	ld.param.u32 	%r7, [sumReduction_param_0];
	ld.param.u64 	%rd2, [sumReduction_param_1];
	cvta.to.global.u64 	%rd1, %rd2;
	mov.u32 	%r1, %tid.x;
	mov.u32 	%r2, %ntid.x;
	mov.u32 	%r3, %ctaid.x;
	mul.lo.s32 	%r4, %r2, %r3;
	add.s32 	%r5, %r4, %r1;
	setp.ge.u32 	%p1, %r5, %r7;
	@%p1 bra 	$L__BB3_28;
	add.s32 	%r8, %r5, %r4;
	mul.wide.u32 	%rd3, %r8, 4;
	add.s64 	%rd4, %rd1, %rd3;
	ld.global.f32 	%f1, [%rd4];
	add.s32 	%r9, %r8, %r2;
	mul.wide.u32 	%rd5, %r9, 4;
	add.s64 	%rd6, %rd1, %rd5;
	ld.global.f32 	%f2, [%rd6];
	add.f32 	%f3, %f1, %f2;
	shl.b32 	%r10, %r1, 2;
	mov.u32 	%r11, sdata;
	add.s32 	%r6, %r11, %r10;
	st.shared.f32 	[%r6], %f3;
	bar.sync 	0;
	setp.lt.u32 	%p2, %r2, 512;
	@%p2 bra 	$L__BB3_5;
	setp.gt.u32 	%p5, %r1, 255;
	@%p5 bra 	$L__BB3_4;
	ld.shared.f32 	%f4, [%r6+1024];
	ld.shared.f32 	%f5, [%r6];
	add.f32 	%f6, %f4, %f5;
	st.shared.f32 	[%r6], %f6;
$L__BB3_4:
	bar.sync 	0;
	bra.uni 	$L__BB3_6;
$L__BB3_5:
	setp.lt.u32 	%p3, %r2, 256;
	@%p3 bra 	$L__BB3_9;
$L__BB3_6:
	setp.gt.u32 	%p6, %r1, 127;
	@%p6 bra 	$L__BB3_8;
	ld.shared.f32 	%f7, [%r6+512];
	ld.shared.f32 	%f8, [%r6];
	add.f32 	%f9, %f7, %f8;
	st.shared.f32 	[%r6], %f9;
$L__BB3_8:
	bar.sync 	0;
	bra.uni 	$L__BB3_10;
$L__BB3_9:
	setp.lt.u32 	%p4, %r2, 128;
	@%p4 bra 	$L__BB3_13;
$L__BB3_10:
	setp.gt.u32 	%p7, %r1, 63;
	@%p7 bra 	$L__BB3_12;
	ld.shared.f32 	%f10, [%r6+256];
	ld.shared.f32 	%f11, [%r6];
	add.f32 	%f12, %f10, %f11;
	st.shared.f32 	[%r6], %f12;
$L__BB3_12:
	bar.sync 	0;
$L__BB3_13:
	setp.gt.u32 	%p8, %r1, 31;
	@%p8 bra 	$L__BB3_28;
	setp.lt.u32 	%p9, %r2, 64;
	@%p9 bra 	$L__BB3_16;
	ld.volatile.shared.f32 	%f13, [%r6+128];
	ld.volatile.shared.f32 	%f14, [%r6];
	add.f32 	%f15, %f13, %f14;
	st.volatile.shared.f32 	[%r6], %f15;
	bra.uni 	$L__BB3_17;
$L__BB3_16:
	setp.lt.u32 	%p10, %r2, 32;
	@%p10 bra 	$L__BB3_18;
$L__BB3_17:
	ld.volatile.shared.f32 	%f16, [%r6+64];
	ld.volatile.shared.f32 	%f17, [%r6];
	add.f32 	%f18, %f16, %f17;
	st.volatile.shared.f32 	[%r6], %f18;
	bra.uni 	$L__BB3_19;
$L__BB3_18:
	setp.lt.u32 	%p11, %r2, 16;
	@%p11 bra 	$L__BB3_20;
$L__BB3_19:
	ld.volatile.shared.f32 	%f19, [%r6+32];
	ld.volatile.shared.f32 	%f20, [%r6];
	add.f32 	%f21, %f19, %f20;
	st.volatile.shared.f32 	[%r6], %f21;
	bra.uni 	$L__BB3_21;
$L__BB3_20:
	setp.lt.u32 	%p12, %r2, 8;
	@%p12 bra 	$L__BB3_22;
$L__BB3_21:
	ld.volatile.shared.f32 	%f22, [%r6+16];
	ld.volatile.shared.f32 	%f23, [%r6];
	add.f32 	%f24, %f22, %f23;
	st.volatile.shared.f32 	[%r6], %f24;
	bra.uni 	$L__BB3_23;
$L__BB3_22:
	setp.lt.u32 	%p13, %r2, 4;
	@%p13 bra 	$L__BB3_24;
$L__BB3_23:
	ld.volatile.shared.f32 	%f25, [%r6+8];
	ld.volatile.shared.f32 	%f26, [%r6];
	add.f32 	%f27, %f25, %f26;
	st.volatile.shared.f32 	[%r6], %f27;
	bra.uni 	$L__BB3_25;
$L__BB3_24:
	setp.lt.u32 	%p14, %r2, 2;
	@%p14 bra 	$L__BB3_26;
$L__BB3_25:
	ld.volatile.shared.f32 	%f28, [%r6+4];
	ld.volatile.shared.f32 	%f29, [%r6];
	add.f32 	%f30, %f28, %f29;
	st.volatile.shared.f32 	[%r6], %f30;
$L__BB3_26:
	setp.ne.s32 	%p15, %r1, 0;
	@%p15 bra 	$L__BB3_28;
	ld.shared.f32 	%f31, [sdata];
	mul.wide.u32 	%rd7, %r3, 4;
	add.s64 	%rd8, %rd1, %rd7;
	st.global.f32 	[%rd8], %f31;
$L__BB3_28:
	ret;

}
	// .globl	selectStarColoring
.visible .entry selectStarColoring(
	.param .u32 selectStarColoring_param_0,
	.param .u64 .ptr .align 1 selectStarColoring_param_1,
	.param .u64 .ptr .align 1 selectStarColoring_param_2,
	.param .u32 selectStarColoring_param_3,
	.param .u64 .ptr .align 1 selectStarColoring_param_4,
	.param .u64 .ptr .align 1 selectStarColoring_param_5,
	.param .u64 .ptr .align 1 selectStarColoring_param_6,
	.param .u64 .ptr .align 1 selectStarColoring_param_7,
	.param .u64 .ptr .align 1 selectStarColoring_param_8,
	.param .u64 .ptr .align 1 selectStarColoring_param_9,
	.param .f32 selectStarColoring_param_10,
	.param .u64 .ptr .align 1 selectStarColoring_param_11
)
{
	.reg .pred 	%p<20>;
	.reg .b16 	%rs<4>;
	.reg .b32 	%r<289>;
	.reg .b32 	%f<30>;
	.reg .b64 	%rd<139>;

	ld.param.u32 	%r56, [selectStarColoring_param_0];
	ld.param.u64 	%rd11, [selectStarColoring_param_1];
	ld.param.u64 	%rd12, [selectStarColoring_param_2];
	ld.param.u32 	%r55, [selectStarColoring_param_3];
	ld.param.u64 	%rd13, [selectStarColoring_param_4];
	ld.param.u64 	%rd7, [selectStarColoring_param_5];
	ld.param.u64 	%rd14, [selectStarColoring_param_6];
	ld.param.u64 	%rd8, [selectStarColoring_param_7];
	ld.param.u64 	%rd9, [selectStarColoring_param_8];
	ld.param.u64 	%rd10, [selectStarColoring_param_9];
	ld.param.f32 	%f7, [selectStarColoring_param_10];
	cvta.to.global.u64 	%rd1, %rd14;
	cvta.to.global.u64 	%rd2, %rd11;
	cvta.to.global.u64 	%rd3, %rd12;
	cvta.to.global.u64 	%rd4, %rd13;
	mov.u32 	%r57, %tid.x;
	mov.u32 	%r58, %ntid.x;
	mov.u32 	%r59, %ctaid.x;
	mad.lo.s32 	%r1, %r58, %r59, %r57;
	setp.ge.u32 	%p1, %r1, %r56;
	@%p1 bra 	$L__BB4_29;
	cvta.to.global.u64 	%rd15, %rd7;
	cvta.to.global.u64 	%rd16, %rd8;
	mul.wide.u32 	%rd17, %r1, 4;
	add.s64 	%rd18, %rd15, %rd17;
	ld.global.u32 	%r2, [%rd18];
	ld.global.u32 	%r3, [%rd18+4];
	sub.s32 	%r4, %r3, %r2;
	add.s64 	%rd19, %rd4, %rd17;
	ld.global.u32 	%r5, [%rd19];
	mul.lo.s32 	%r6, %r55, %r1;
	cvt.u64.u32 	%rd20, %r6;
	add.s64 	%rd5, %rd16, %rd20;
	setp.eq.s32 	%p2, %r4, 0;
	@%p2 bra 	$L__BB4_8;
	and.b32  	%r7, %r4, 3;
	sub.s32 	%r61, %r2, %r3;
	setp.gt.u32 	%p3, %r61, -4;
	mov.b32 	%r269, 0;
	@%p3 bra 	$L__BB4_5;
	and.b32  	%r269, %r4, -4;
	neg.s32 	%r268, %r269;
	add.s32 	%r267, %r2, 3;
$L__BB4_4:
	add.s32 	%r62, %r267, -2;
	add.s32 	%r63, %r267, -3;
	mul.wide.u32 	%rd21, %r63, 4;
	add.s64 	%rd22, %rd1, %rd21;
	ld.global.u32 	%r64, [%rd22];
	mul.wide.u32 	%rd23, %r64, 4;
	add.s64 	%rd24, %rd4, %rd23;
	ld.global.u32 	%rd25, [%rd24];
	add.s64 	%rd26, %rd5, %rd25;
	mov.b16 	%rs1, 1;
	st.global.u8 	[%rd26], %rs1;
	mul.wide.u32 	%rd27, %r62, 4;
	add.s64 	%rd28, %rd1, %rd27;
	ld.global.u32 	%r65, [%rd28];
	mul.wide.u32 	%rd29, %r65, 4;
	add.s64 	%rd30, %rd4, %rd29;
	ld.global.u32 	%rd31, [%rd30];
	add.s64 	%rd32, %rd5, %rd31;
	st.global.u8 	[%rd32], %rs1;
	add.s32 	%r66, %r267, -1;
	mul.wide.u32 	%rd33, %r66, 4;
	add.s64 	%rd34, %rd1, %rd33;
	ld.global.u32 	%r67, [%rd34];
	mul.wide.u32 	%rd35, %r67, 4;
	add.s64 	%rd36, %rd4, %rd35;
	ld.global.u32 	%rd37, [%rd36];
	add.s64 	%rd38, %rd5, %rd37;
	st.global.u8 	[%rd38], %rs1;
	mul.wide.u32 	%rd39, %r267, 4;
	add.s64 	%rd40, %rd1, %rd39;
	ld.global.u32 	%r68, [%rd40];
	mul.wide.u32 	%rd41, %r68, 4;
	add.s64 	%rd42, %rd4, %rd41;
	ld.global.u32 	%rd43, [%rd42];
	add.s64 	%rd44, %rd5, %rd43;
	st.global.u8 	[%rd44], %rs1;
	add.s32 	%r268, %r268, 4;
	add.s32 	%r267, %r267, 4;
	setp.ne.s32 	%p4, %r268, 0;
	@%p4 bra 	$L__BB4_4;
$L__BB4_5:
	setp.eq.s32 	%p5, %r7, 0;
	@%p5 bra 	$L__BB4_8;
	add.s32 	%r271, %r269, %r2;
	neg.s32 	%r270, %r7;
$L__BB4_7:
	.pragma "nounroll";
	mul.wide.u32 	%rd45, %r271, 4;
	add.s64 	%rd46, %rd1, %rd45;
	ld.global.u32 	%r69, [%rd46];
	mul.wide.u32 	%rd47, %r69, 4;
	add.s64 	%rd48, %rd4, %rd47;
	ld.global.u32 	%rd49, [%rd48];
	add.s64 	%rd50, %rd5, %rd49;
	mov.b16 	%rs2, 1;
	st.global.u8 	[%rd50], %rs2;
	add.s32 	%r271, %r271, 1;
	add.s32 	%r270, %r270, 1;
	setp.ne.s32 	%p6, %r270, 0;
	@%p6 bra 	$L__BB4_7;
$L__BB4_8:
	cvta.to.global.u64 	%rd51, %rd9;
	mul.wide.u32 	%rd52, %r6, 4;
	add.s64 	%rd6, %rd51, %rd52;
	setp.eq.s32 	%p7, %r55, 0;
	mov.b32 	%r287, 0;
	@%p7 bra 	$L__BB4_20;
	and.b32  	%r22, %r55, 7;
	setp.lt.u32 	%p8, %r55, 8;
	mov.b32 	%r280, 0;
	mov.u32 	%r287, %r280;
	mov.u32 	%r278, %r55;
	@%p8 bra 	$L__BB4_12;
	and.b32  	%r280, %r55, -8;
	mov.b32 	%r272, 0;
	mov.u32 	%r287, %r272;
	mov.u32 	%r278, %r55;
$L__BB4_11:
	.pragma "nounroll";
	cvt.u64.u32 	%rd53, %r272;
	add.s64 	%rd54, %rd5, %rd53;
	ld.global.s8 	%r74, [%rd54];
	mul.wide.u32 	%rd55, %r287, 4;
	add.s64 	%rd56, %rd6, %rd55;
	ld.global.u32 	%r75, [%rd56];
	mad.lo.s32 	%r76, %r272, %r74, %r75;
	st.global.u32 	[%rd56], %r76;
	ld.global.s8 	%r77, [%rd54];
	sub.s32 	%r78, 1, %r77;
	add.s32 	%r79, %r278, -1;
	mul.wide.u32 	%rd57, %r79, 4;
	add.s64 	%rd58, %rd6, %rd57;
	ld.global.u32 	%r80, [%rd58];
	mad.lo.s32 	%r81, %r78, %r272, %r80;
	st.global.u32 	[%rd58], %r81;
	ld.global.s8 	%r82, [%rd54];
	add.s32 	%r83, %r287, %r82;
	add.s32 	%r84, %r79, %r82;
	ld.global.s8 	%r85, [%rd54+1];
	mad.lo.s32 	%r86, %r85, %r272, %r85;
	mul.wide.u32 	%rd59, %r83, 4;
	add.s64 	%rd60, %rd6, %rd59;
	ld.global.u32 	%r87, [%rd60];
	add.s32 	%r88, %r86, %r87;
	st.global.u32 	[%rd60], %r88;
	ld.global.s8 	%r89, [%rd54+1];
	sub.s32 	%r90, 1, %r89;
	mad.lo.s32 	%r91, %r90, %r272, %r90;
	add.s32 	%r92, %r84, -1;
	mul.wide.u32 	%rd61, %r92, 4;
	add.s64 	%rd62, %rd6, %rd61;
	ld.global.u32 	%r93, [%rd62];
	add.s32 	%r94, %r91, %r93;
	st.global.u32 	[%rd62], %r94;
	ld.global.s8 	%r95, [%rd54+1];
	add.s32 	%r96, %r83, %r95;
	add.s32 	%r97, %r92, %r95;
	add.s32 	%r98, %r272, 2;
	ld.global.s8 	%r99, [%rd54+2];
	mul.wide.u32 	%rd63, %r96, 4;
	add.s64 	%rd64, %rd6, %rd63;
	ld.global.u32 	%r100, [%rd64];
	mad.lo.s32 	%r101, %r98, %r99, %r100;
	st.global.u32 	[%rd64], %r101;
	ld.global.s8 	%r102, [%rd54+2];
	sub.s32 	%r103, 1, %r102;
	add.s32 	%r104, %r97, -1;
	mul.wide.u32 	%rd65, %r104, 4;
	add.s64 	%rd66, %rd6, %rd65;
	ld.global.u32 	%r105, [%rd66];
	mad.lo.s32 	%r106, %r103, %r98, %r105;
	st.global.u32 	[%rd66], %r106;
	ld.global.s8 	%r107, [%rd54+2];
	add.s32 	%r108, %r96, %r107;
	add.s32 	%r109, %r104, %r107;
	add.s32 	%r110, %r272, 3;
	ld.global.s8 	%r111, [%rd54+3];
	mul.wide.u32 	%rd67, %r108, 4;
	add.s64 	%rd68, %rd6, %rd67;
	ld.global.u32 	%r112, [%rd68];
	mad.lo.s32 	%r113, %r110, %r111, %r112;
	st.global.u32 	[%rd68], %r113;
	ld.global.s8 	%r114, [%rd54+3];
	sub.s32 	%r115, 1, %r114;
	add.s32 	%r116, %r109, -1;
	mul.wide.u32 	%rd69, %r116, 4;
	add.s64 	%rd70, %rd6, %rd69;
	ld.global.u32 	%r117, [%rd70];
	mad.lo.s32 	%r118, %r115, %r110, %r117;
	st.global.u32 	[%rd70], %r118;
	ld.global.s8 	%r119, [%rd54+3];
	add.s32 	%r120, %r108, %r119;
	add.s32 	%r121, %r116, %r119;
	add.s32 	%r122, %r272, 4;
	ld.global.s8 	%r123, [%rd54+4];
	mul.wide.u32 	%rd71, %r120, 4;
	add.s64 	%rd72, %rd6, %rd71;
	ld.global.u32 	%r124, [%rd72];
	mad.lo.s32 	%r125, %r122, %r123, %r124;
	st.global.u32 	[%rd72], %r125;
	ld.global.s8 	%r126, [%rd54+4];
	sub.s32 	%r127, 1, %r126;
	add.s32 	%r128, %r121, -1;
	mul.wide.u32 	%rd73, %r128, 4;
	add.s64 	%rd74, %rd6, %rd73;
	ld.global.u32 	%r129, [%rd74];
	mad.lo.s32 	%r130, %r127, %r122, %r129;
	st.global.u32 	[%rd74], %r130;
	ld.global.s8 	%r131, [%rd54+4];
	add.s32 	%r132, %r120, %r131;
	add.s32 	%r133, %r128, %r131;
	add.s32 	%r134, %r272, 5;
	ld.global.s8 	%r135, [%rd54+5];
	mul.wide.u32 	%rd75, %r132, 4;
	add.s64 	%rd76, %rd6, %rd75;
	ld.global.u32 	%r136, [%rd76];
	mad.lo.s32 	%r137, %r134, %r135, %r136;
	st.global.u32 	[%rd76], %r137;
	ld.global.s8 	%r138, [%rd54+5];
	sub.s32 	%r139, 1, %r138;
	add.s32 	%r140, %r133, -1;
	mul.wide.u32 	%rd77, %r140, 4;
	add.s64 	%rd78, %rd6, %rd77;
	ld.global.u32 	%r141, [%rd78];
	mad.lo.s32 	%r142, %r139, %r134, %r141;
	st.global.u32 	[%rd78], %r142;
	ld.global.s8 	%r143, [%rd54+5];
	add.s32 	%r144, %r132, %r143;
	add.s32 	%r145, %r140, %r143;
	add.s32 	%r146, %r272, 6;
	ld.global.s8 	%r147, [%rd54+6];
	mul.wide.u32 	%rd79, %r144, 4;
	add.s64 	%rd80, %rd6, %rd79;
	ld.global.u32 	%r148, [%rd80];
	mad.lo.s32 	%r149, %r146, %r147, %r148;
	st.global.u32 	[%rd80], %r149;
	ld.global.s8 	%r150, [%rd54+6];
	sub.s32 	%r151, 1, %r150;
	add.s32 	%r152, %r145, -1;
	mul.wide.u32 	%rd81, %r152, 4;
	add.s64 	%rd82, %rd6, %rd81;
	ld.global.u32 	%r153, [%rd82];
	mad.lo.s32 	%r154, %r151, %r146, %r153;
	st.global.u32 	[%rd82], %r154;
	ld.global.s8 	%r155, [%rd54+6];
	add.s32 	%r156, %r144, %r155;
	add.s32 	%r157, %r152, %r155;
	add.s32 	%r158, %r272, 7;
	ld.global.s8 	%r159, [%rd54+7];
	mul.wide.u32 	%rd83, %r156, 4;
	add.s64 	%rd84, %rd6, %rd83;
	ld.global.u32 	%r160, [%rd84];
	mad.lo.s32 	%r161, %r158, %r159, %r160;
	st.global.u32 	[%rd84], %r161;
	ld.global.s8 	%r162, [%rd54+7];
	sub.s32 	%r163, 1, %r162;
	add.s32 	%r164, %r157, -1;
	mul.wide.u32 	%rd85, %r164, 4;
	add.s64 	%rd86, %rd6, %rd85;
	ld.global.u32 	%r165, [%rd86];
	mad.lo.s32 	%r166, %r163, %r158, %r165;
	st.global.u32 	[%rd86], %r166;
	ld.global.s8 	%r167, [%rd54+7];
	add.s32 	%r287, %r156, %r167;
	add.s32 	%r278, %r164, %r167;
	add.s32 	%r272, %r272, 8;
	setp.ne.s32 	%p9, %r272, %r280;
	@%p9 bra 	$L__BB4_11;
$L__BB4_12:
	setp.eq.s32 	%p10, %r22, 0;
	@%p10 bra 	$L__BB4_20;
	and.b32  	%r34, %r55, 3;
	setp.lt.u32 	%p11, %r22, 4;
	@%p11 bra 	$L__BB4_15;
	cvt.u64.u32 	%rd87, %r280;
	add.s64 	%rd88, %rd5, %rd87;
	ld.global.s8 	%r169, [%rd88];
	mul.wide.u32 	%rd89, %r287, 4;
	add.s64 	%rd90, %rd6, %rd89;
	ld.global.u32 	%r170, [%rd90];
	mad.lo.s32 	%r171, %r280, %r169, %r170;
	st.global.u32 	[%rd90], %r171;
	ld.global.s8 	%r172, [%rd88];
	sub.s32 	%r173, 1, %r172;
	add.s32 	%r174, %r278, -1;
	mul.wide.u32 	%rd91, %r174, 4;
	add.s64 	%rd92, %rd6, %rd91;
	ld.global.u32 	%r175, [%rd92];
	mad.lo.s32 	%r176, %r173, %r280, %r175;
	st.global.u32 	[%rd92], %r176;
	ld.global.s8 	%r177, [%rd88];
	add.s32 	%r178, %r287, %r177;
	add.s32 	%r179, %r174, %r177;
	ld.global.s8 	%r180, [%rd88+1];
	mad.lo.s32 	%r181, %r180, %r280, %r180;
	mul.wide.u32 	%rd93, %r178, 4;
	add.s64 	%rd94, %rd6, %rd93;
	ld.global.u32 	%r182, [%rd94];
	add.s32 	%r183, %r181, %r182;
	st.global.u32 	[%rd94], %r183;
	ld.global.s8 	%r184, [%rd88+1];
	sub.s32 	%r185, 1, %r184;
	mad.lo.s32 	%r186, %r185, %r280, %r185;
	add.s32 	%r187, %r179, -1;
	mul.wide.u32 	%rd95, %r187, 4;
	add.s64 	%rd96, %rd6, %rd95;
	ld.global.u32 	%r188, [%rd96];
	add.s32 	%r189, %r186, %r188;
	st.global.u32 	[%rd96], %r189;
	ld.global.s8 	%r190, [%rd88+1];
	add.s32 	%r191, %r178, %r190;
	add.s32 	%r192, %r187, %r190;
	add.s32 	%r193, %r280, 2;
	ld.global.s8 	%r194, [%rd88+2];
	mul.wide.u32 	%rd97, %r191, 4;
	add.s64 	%rd98, %rd6, %rd97;
	ld.global.u32 	%r195, [%rd98];
	mad.lo.s32 	%r196, %r193, %r194, %r195;
	st.global.u32 	[%rd98], %r196;
	ld.global.s8 	%r197, [%rd88+2];
	sub.s32 	%r198, 1, %r197;
	add.s32 	%r199, %r192, -1;
	mul.wide.u32 	%rd99, %r199, 4;
	add.s64 	%rd100, %rd6, %rd99;
	ld.global.u32 	%r200, [%rd100];
	mad.lo.s32 	%r201, %r198, %r193, %r200;
	st.global.u32 	[%rd100], %r201;
	ld.global.s8 	%r202, [%rd88+2];
	add.s32 	%r203, %r191, %r202;
	add.s32 	%r204, %r199, %r202;
	add.s32 	%r205, %r280, 3;
	ld.global.s8 	%r206, [%rd88+3];
	mul.wide.u32 	%rd101, %r203, 4;
	add.s64 	%rd102, %rd6, %rd101;
	ld.global.u32 	%r207, [%rd102];
	mad.lo.s32 	%r208, %r205, %r206, %r207;
	st.global.u32 	[%rd102], %r208;
	ld.global.s8 	%r209, [%rd88+3];
	sub.s32 	%r210, 1, %r209;
	add.s32 	%r211, %r204, -1;
	mul.wide.u32 	%rd103, %r211, 4;
	add.s64 	%rd104, %rd6, %rd103;
	ld.global.u32 	%r212, [%rd104];
	mad.lo.s32 	%r213, %r210, %r205, %r212;
	st.global.u32 	[%rd104], %r213;
	ld.global.s8 	%r214, [%rd88+3];
	add.s32 	%r287, %r203, %r214;
	add.s32 	%r278, %r211, %r214;
	add.s32 	%r280, %r280, 4;
$L__BB4_15:
	setp.eq.s32 	%p12, %r34, 0;
	@%p12 bra 	$L__BB4_20;
	setp.eq.s32 	%p13, %r34, 1;
	@%p13 bra 	$L__BB4_18;
	cvt.u64.u32 	%rd105, %r280;
	add.s64 	%rd106, %rd5, %rd105;
	ld.global.s8 	%r216, [%rd106];
	mul.wide.u32 	%rd107, %r287, 4;
	add.s64 	%rd108, %rd6, %rd107;
	ld.global.u32 	%r217, [%rd108];
	mad.lo.s32 	%r218, %r280, %r216, %r217;
	st.global.u32 	[%rd108], %r218;
	ld.global.s8 	%r219, [%rd106];
	sub.s32 	%r220, 1, %r219;
	add.s32 	%r221, %r278, -1;
	mul.wide.u32 	%rd109, %r221, 4;
	add.s64 	%rd110, %rd6, %rd109;
	ld.global.u32 	%r222, [%rd110];
	mad.lo.s32 	%r223, %r220, %r280, %r222;
	st.global.u32 	[%rd110], %r223;
	ld.global.s8 	%r224, [%rd106];
	add.s32 	%r225, %r287, %r224;
	add.s32 	%r226, %r221, %r224;
	ld.global.s8 	%r227, [%rd106+1];
	mad.lo.s32 	%r228, %r227, %r280, %r227;
	mul.wide.u32 	%rd111, %r225, 4;
	add.s64 	%rd112, %rd6, %rd111;
	ld.global.u32 	%r229, [%rd112];
	add.s32 	%r230, %r228, %r229;
	st.global.u32 	[%rd112], %r230;
	ld.global.s8 	%r231, [%rd106+1];
	sub.s32 	%r232, 1, %r231;
	mad.lo.s32 	%r233, %r232, %r280, %r232;
	add.s32 	%r234, %r226, -1;
	mul.wide.u32 	%rd113, %r234, 4;
	add.s64 	%rd114, %rd6, %rd113;
	ld.global.u32 	%r235, [%rd114];
	add.s32 	%r236, %r233, %r235;
	st.global.u32 	[%rd114], %r236;
	ld.global.s8 	%r237, [%rd106+1];
	add.s32 	%r287, %r225, %r237;
	add.s32 	%r278, %r234, %r237;
	add.s32 	%r280, %r280, 2;
$L__BB4_18:
	and.b32  	%r238, %r55, 1;
	setp.eq.b32 	%p14, %r238, 1;
	not.pred 	%p15, %p14;
	@%p15 bra 	$L__BB4_20;
	cvt.u64.u32 	%rd115, %r280;
	add.s64 	%rd116, %rd5, %rd115;
	ld.global.s8 	%r239, [%rd116];
	mul.wide.u32 	%rd117, %r287, 4;
	add.s64 	%rd118, %rd6, %rd117;
	ld.global.u32 	%r240, [%rd118];
	mad.lo.s32 	%r241, %r280, %r239, %r240;
	st.global.u32 	[%rd118], %r241;
	ld.global.s8 	%r242, [%rd116];
	sub.s32 	%r243, 1, %r242;
	add.s32 	%r244, %r278, -1;
	mul.wide.u32 	%rd119, %r244, 4;
	add.s64 	%rd120, %rd6, %rd119;
	ld.global.u32 	%r245, [%rd120];
	mad.lo.s32 	%r246, %r243, %r280, %r245;
	st.global.u32 	[%rd120], %r246;
	ld.global.s8 	%r247, [%rd116];
	add.s32 	%r287, %r287, %r247;
$L__BB4_20:
	sub.s32 	%r51, %r55, %r287;
	setp.eq.s32 	%p16, %r51, 0;
	@%p16 bra 	$L__BB4_29;
	cvta.to.global.u64 	%rd121, %rd10;
	mul.wide.u32 	%rd122, %r1, 48;
	add.s64 	%rd123, %rd121, %rd122;
	ld.global.v2.u32 	{%r248, %r249}, [%rd123];
	shr.u32 	%r250, %r249, 2;
	xor.b32  	%r251, %r250, %r249;
	ld.global.v2.u32 	{%r252, %r253}, [%rd123+8];
	ld.global.v2.u32 	{%r254, %r255}, [%rd123+16];
	st.global.v2.u32 	[%rd123+8], {%r253, %r254};
	shl.b32 	%r256, %r255, 4;
	shl.b32 	%r257, %r251, 1;
	xor.b32  	%r258, %r257, %r256;
	xor.b32  	%r259, %r258, %r251;
	xor.b32  	%r260, %r259, %r255;
	st.global.v2.u32 	[%rd123+16], {%r255, %r260};
	add.s32 	%r261, %r248, 362437;
	st.global.v2.u32 	[%rd123], {%r261, %r252};
	add.s32 	%r262, %r260, %r261;
	cvt.rn.f32.u32 	%f8, %r262;
	fma.rn.f32 	%f1, %f8, 0f2F800000, 0f2F000000;
	cvt.u64.u32 	%rd124, %r5;
	add.s64 	%rd125, %rd5, %rd124;
	ld.global.u8 	%rs3, [%rd125];
	setp.eq.s16 	%p17, %rs3, 0;
	@%p17 bra 	$L__BB4_26;
	cvt.rn.f32.u32 	%f2, %r287;
	mul.f32 	%f9, %f7, %f2;
	mov.f32 	%f10, 0f3F800000;
	sub.f32 	%f3, %f10, %f9;
	setp.geu.f32 	%p18, %f1, %f3;
	@%p18 bra 	$L__BB4_24;
	cvt.rn.f32.u32 	%f16, %r51;
	mul.f32 	%f17, %f1, %f16;
	div.rn.f32 	%f18, %f17, %f3;
	add.f32 	%f19, %f18, %f2;
	cvt.rzi.u32.f32 	%r288, %f19;
	div.rn.f32 	%f7, %f3, %f16;
	bra.uni 	$L__BB4_25;
$L__BB4_24:
	sub.f32 	%f11, %f1, %f3;
	mul.f32 	%f12, %f11, %f2;
	mov.f32 	%f13, 0f3F800000;
	sub.f32 	%f14, %f13, %f3;
	div.rn.f32 	%f15, %f12, %f14;
	cvt.rzi.u32.f32 	%r288, %f15;
$L__BB4_25:
	add.s64 	%rd127, %rd3, %rd17;
	st.global.f32 	[%rd127], %f7;
	mul.wide.u32 	%rd128, %r288, 4;
	add.s64 	%rd129, %rd6, %rd128;
	ld.global.u32 	%r263, [%rd129];
	add.s64 	%rd130, %rd2, %rd17;
	st.global.u32 	[%rd130], %r263;
	bra.uni 	$L__BB4_29;
$L__BB4_26:
	add.s32 	%r264, %r55, -1;
	cvt.rn.f32.u32 	%f20, %r264;
	mul.f32 	%f21, %f7, %f20;
	mov.f32 	%f22, 0f3F800000;
	sub.f32 	%f6, %f22, %f21;
	setp.geu.f32 	%p19, %f1, %f6;
	@%p19 bra 	$L__BB4_28;
	add.s64 	%rd137, %rd2, %rd17;
	st.global.u32 	[%rd137], %r5;
	add.s64 	%rd138, %rd3, %rd17;
	st.global.f32 	[%rd138], %f6;
	bra.uni 	$L__BB4_29;
$L__BB4_28:
	sub.f32 	%f23, %f1, %f6;
	cvt.rn.f32.u32 	%f24, %r287;
	mul.f32 	%f25, %f23, %f24;
	mov.f32 	%f26, 0f3F800000;
	sub.f32 	%f27, %f26, %f6;
	div.rn.f32 	%f28, %f25, %f27;
	cvt.rzi.u32.f32 	%r265, %f28;
	mul.wide.u32 	%rd131, %r265, 4;
	add.s64 	%rd132, %rd6, %rd131;
	ld.global.u32 	%r266, [%rd132];
	add.s64 	%rd134, %rd2, %rd17;
	st.global.u32 	[%rd134], %r266;
	add.s64 	%rd135, %rd3, %rd17;
	st.global.f32 	[%rd135], %f7;
$L__BB4_29:
	ret;

}


// ===== COMPILED SASS (sm_100) =====

	.target	sm_100

	.elftype	@"ET_EXEC"


//--------------------- .note.nv.tkinfo           --------------------------
	.section	.note.nv.tkinfo,"",@"SHT_NOTE"
	.sectionflags	@"SHF_NOTE_NV_TKINFO"
	.tkinfo
        /*0018*/ 	.word	0x00000002
        /*0030*/ 	.string	""
        /*0030*/ 	.string	"ptxas"
        /*0030*/ 	.string	"Cuda compilation tools, release 13.0, V13.0.88"
        /*0030*/ 	.string	"Build cuda_13.0.r13.0/compiler.36424714_0"
        /*0030*/ 	.string	"-arch sm_100 -m 64 "



//--------------------- .note.nv.cuinfo           --------------------------
	.section	.note.nv.cuinfo,"",@"SHT_NOTE"
	.sectionflags	@"SHF_NOTE_NV_CUINFO"
        /*0018*/ 	.short	0x0002
        /*001a*/ 	.short	0x0064
        /*001c*/ 	.short	0x0082
	.zero		2


//--------------------- .nv.info                  --------------------------
	.section	.nv.info,"",@"SHT_CUDA_INFO"
	.align	4


	//----- nvinfo : EIATTR_REGCOUNT
	.align		4
        /*0000*/ 	.byte	0x04, 0x2f
        /*0002*/ 	.short	(.L_10 - .L_9)
	.align		4
.L_9:
        /*0004*/ 	.word	index@(initCurand)
        /*0008*/ 	.word	0x0000001f


	//----- nvinfo : EIATTR_FRAME_SIZE
	.align		4
.L_10:
        /*000c*/ 	.byte	0x04, 0x11
        /*000e*/ 	.short	(.L_12 - .L_11)
	.align		4
.L_11:
        /*0010*/ 	.word	index@(initCurand)
        /*0014*/ 	.word	0x00000000


	//----- nvinfo : EIATTR_REGCOUNT
	.align		4
.L_12:
        /*0018*/ 	.byte	0x04, 0x2f
        /*001a*/ 	.short	(.L_14 - .L_13)
	.align		4
.L_13:
        /*001c*/ 	.word	index@(initColoring)
        /*0020*/ 	.word	0x00000014


	//----- nvinfo : EIATTR_FRAME_SIZE
	.align		4
.L_14:
        /*0024*/ 	.byte	0x04, 0x11
        /*0026*/ 	.short	(.L_16 - .L_15)
	.align		4
.L_15:
        /*0028*/ 	.word	index@(initColoring)
        /*002c*/ 	.word	0x00000000


	//----- nvinfo : EIATTR_REGCOUNT
	.align		4
.L_16:
        /*0030*/ 	.byte	0x04, 0x2f
        /*0032*/ 	.short	(.L_18 - .L_17)
	.align		4
.L_17:
        /*0034*/ 	.word	index@(conflictChecker)
        /*0038*/ 	.word	0x0000000e


	//----- nvinfo : EIATTR_FRAME_SIZE
	.align		4
.L_18:
        /*003c*/ 	.byte	0x04, 0x11
        /*003e*/ 	.short	(.L_20 - .L_19)
	.align		4
.L_19:
        /*0040*/ 	.word	index@(conflictChecker)
        /*0044*/ 	.word	0x00000000


	//----- nvinfo : EIATTR_REGCOUNT
	.align		4
.L_20:
        /*0048*/ 	.byte	0x04, 0x2f
        /*004a*/ 	.short	(.L_22 - .L_21)
	.align		4
.L_21:
        /*004c*/ 	.word	index@(sumReduction)
        /*0050*/ 	.word	0x0000000e


	//----- nvinfo : EIATTR_FRAME_SIZE
	.align		4
.L_22:
        /*0054*/ 	.byte	0x04, 0x11
        /*0056*/ 	.short	(.L_24 - .L_23)
	.align		4
.L_23:
        /*0058*/ 	.word	index@(sumReduction)
        /*005c*/ 	.word	0x00000000


	//----- nvinfo : EIATTR_REGCOUNT
	.align		4
.L_24:
        /*0060*/ 	.byte	0x04, 0x2f
        /*0062*/ 	.short	(.L_26 - .L_25)
	.align		4
.L_25:
        /*0064*/ 	.word	index@(selectStarColoring)
        /*0068*/ 	.word	0x00000020


	//----- nvinfo : EIATTR_FRAME_SIZE
	.align		4
.L_26:
        /*006c*/ 	.byte	0x04, 0x11
        /*006e*/ 	.short	(.L_28 - .L_27)
	.align		4
.L_27:
        /*0070*/ 	.word	index@($__internal_0_$__cuda_sm3x_div_rn_noftz_f32_slowpath)
        /*0074*/ 	.word	0x00000000


	//----- nvinfo : EIATTR_FRAME_SIZE
	.align		4
.L_28:
        /*0078*/ 	.byte	0x04, 0x11
        /*007a*/ 	.short	(.L_30 - .L_29)
	.align		4
.L_29:
        /*007c*/ 	.word	index@(selectStarColoring)
        /*0080*/ 	.word	0x00000000


	//----- nvinfo : EIATTR_MIN_STACK_SIZE
	.align		4
.L_30:
        /*0084*/ 	.byte	0x04, 0x12
        /*0086*/ 	.short	(.L_32 - .L_31)
	.align		4
.L_31:
        /*0088*/ 	.word	index@(selectStarColoring)
        /*008c*/ 	.word	0x00000000


	//----- nvinfo : EIATTR_MIN_STACK_SIZE
	.align		4
.L_32:
        /*0090*/ 	.byte	0x04, 0x12
        /*0092*/ 	.short	(.L_34 - .L_33)
	.align		4
.L_33:
        /*0094*/ 	.word	index@(sumReduction)
        /*0098*/ 	.word	0x00000000


	//----- nvinfo : EIATTR_MIN_STACK_SIZE
	.align		4
.L_34:
        /*009c*/ 	.byte	0x04, 0x12
        /*009e*/ 	.short	(.L_36 - .L_35)
	.align		4
.L_35:
        /*00a0*/ 	.word	index@(conflictChecker)
        /*00a4*/ 	.word	0x00000000


	//----- nvinfo : EIATTR_MIN_STACK_SIZE
	.align		4
.L_36:
        /*00a8*/ 	.byte	0x04, 0x12
        /*00aa*/ 	.short	(.L_38 - .L_37)
	.align		4
.L_37:
        /*00ac*/ 	.word	index@(initColoring)
        /*00b0*/ 	.word	0x00000000


	//----- nvinfo : EIATTR_MIN_STACK_SIZE
	.align		4
.L_38:
        /*00b4*/ 	.byte	0x04, 0x12
        /*00b6*/ 	.short	(.L_40 - .L_39)
	.align		4
.L_39:
        /*00b8*/ 	.word	index@(initCurand)
        /*00bc*/ 	.word	0x00000000
.L_40:


//--------------------- .nv.compat                --------------------------
	.section	.nv.compat,"",@"SHT_CUDA_COMPAT_INFO"
	.align	4
        /*0000*/ 	.byte	0x02, 0x09, 0x00, 0x00, 0x02, 0x02, 0x01, 0x00, 0x02, 0x05, 0x05, 0x00, 0x03, 0x07, 0x01, 0x01
        /*0010*/ 	.byte	0x02, 0x03, 0x00, 0x00, 0x02, 0x06, 0x01, 0x00, 0x04, 0x0b, 0x08, 0x00, 0x01, 0x00, 0x00, 0x00
        /*0020*/ 	.byte	0x00, 0x00, 0x00, 0x00


//--------------------- .nv.info.selectStarColoring --------------------------
	.section	.nv.info.selectStarColoring,"",@"SHT_CUDA_INFO"
	.sectionflags	@""
	.align	4


	//----- nvinfo : EIATTR_CUDA_API_VERSION
	.align		4
        /*0000*/ 	.byte	0x04, 0x37
        /*0002*/ 	.short	(.L_42 - .L_41)
.L_41:
        /*0004*/ 	.word	0x00000082


	//----- nvinfo : EIATTR_KPARAM_INFO
	.align		4
.L_42:
        /*0008*/ 	.byte	0x04, 0x17
        /*000a*/ 	.short	(.L_44 - .L_43)
.L_43:
        /*000c*/ 	.word	0x00000000
        /*0010*/ 	.short	0x000b
        /*0012*/ 	.short	0x0058
        /*0014*/ 	.byte	0x00, 0xf5, 0x21, 0x00


	//----- nvinfo : EIATTR_KPARAM_INFO
	.align		4
.L_44:
        /*0018*/ 	.byte	0x04, 0x17
        /*001a*/ 	.short	(.L_46 - .L_45)
.L_45:
        /*001c*/ 	.word	0x00000000
        /*0020*/ 	.short	0x000a
        /*0022*/ 	.short	0x0050
        /*0024*/ 	.byte	0x00, 0xf0, 0x11, 0x00


	//----- nvinfo : EIATTR_KPARAM_INFO
	.align		4
.L_46:
        /*0028*/ 	.byte	0x04, 0x17
        /*002a*/ 	.short	(.L_48 - .L_47)
.L_47:
        /*002c*/ 	.word	0x00000000
        /*0030*/ 	.short	0x0009
        /*0032*/ 	.short	0x0048
        /*0034*/ 	.byte	0x00, 0xf5, 0x21, 0x00


	//----- nvinfo : EIATTR_KPARAM_INFO
	.align		4
.L_48:
        /*0038*/ 	.byte	0x04, 0x17
        /*003a*/ 	.short	(.L_50 - .L_49)
.L_49:
        /*003c*/ 	.word	0x00000000
        /*0040*/ 	.short	0x0008
        /*0042*/ 	.short	0x0040
        /*0044*/ 	.byte	0x00, 0xf5, 0x21, 0x00


	//----- nvinfo : EIATTR_KPARAM_INFO
	.align		4
.L_50:
        /*0048*/ 	.byte	0x04, 0x17
        /*004a*/ 	.short	(.L_52 - .L_51)
.L_51:
        /*004c*/ 	.word	0x00000000
        /*0050*/ 	.short	0x0007
        /*0052*/ 	.short	0x0038
        /*0054*/ 	.byte	0x00, 0xf5, 0x21, 0x00


	//----- nvinfo : EIATTR_KPARAM_INFO
	.align		4
.L_52:
        /*0058*/ 	.byte	0x04, 0x17
        /*005a*/ 	.short	(.L_54 - .L_53)
.L_53:
        /*005c*/ 	.word	0x00000000
        /*0060*/ 	.short	0x0006
        /*0062*/ 	.short	0x0030
        /*0064*/ 	.byte	0x00, 0xf5, 0x21, 0x00


	//----- nvinfo : EIATTR_KPARAM_INFO
	.align		4
.L_54:
        /*0068*/ 	.byte	0x04, 0x17
        /*006a*/ 	.short	(.L_56 - .L_55)
.L_55:
        /*006c*/ 	.word	0x00000000
        /*0070*/ 	.short	0x0005
        /*0072*/ 	.short	0x0028
        /*0074*/ 	.byte	0x00, 0xf5, 0x21, 0x00


	//----- nvinfo : EIATTR_KPARAM_INFO
	.align		4
.L_56:
        /*0078*/ 	.byte	0x04, 0x17
        /*007a*/ 	.short	(.L_58 - .L_57)
.L_57:
        /*007c*/ 	.word	0x00000000
        /*0080*/ 	.short	0x0004
        /*0082*/ 	.short	0x0020
        /*0084*/ 	.byte	0x00, 0xf5, 0x21, 0x00


	//----- nvinfo : EIATTR_KPARAM_INFO
	.align		4
.L_58:
        /*0088*/ 	.byte	0x04, 0x17
        /*008a*/ 	.short	(.L_60 - .L_59)
.L_59:
        /*008c*/ 	.word	0x00000000
        /*0090*/ 	.short	0x0003
        /*0092*/ 	.short	0x0018
        /*0094*/ 	.byte	0x00, 0xf0, 0x11, 0x00


	//----- nvinfo : EIATTR_KPARAM_INFO
	.align		4
.L_60:
        /*0098*/ 	.byte	0x04, 0x17
        /*009a*/ 	.short	(.L_62 - .L_61)
.L_61:
        /*009c*/ 	.word	0x00000000
        /*00a0*/ 	.short	0x0002
        /*00a2*/ 	.short	0x0010
        /*00a4*/ 	.byte	0x00, 0xf5, 0x21, 0x00


	//----- nvinfo : EIATTR_KPARAM_INFO
	.align		4
.L_62:
        /*00a8*/ 	.byte	0x04, 0x17
        /*00aa*/ 	.short	(.L_64 - .L_63)
.L_63:
        /*00ac*/ 	.word	0x00000000
        /*00b0*/ 	.short	0x0001
        /*00b2*/ 	.short	0x0008
        /*00b4*/ 	.byte	0x00, 0xf5, 0x21, 0x00


	//----- nvinfo : EIATTR_KPARAM_INFO
	.align		4
.L_64:
        /*00b8*/ 	.byte	0x04, 0x17
        /*00ba*/ 	.short	(.L_66 - .L_65)
.L_65:
        /*00bc*/ 	.word	0x00000000
        /*00c0*/ 	.short	0x0000
        /*00c2*/ 	.short	0x0000
        /*00c4*/ 	.byte	0x00, 0xf0, 0x11, 0x00


	//----- nvinfo : EIATTR_SPARSE_MMA_MASK
	.align		4
.L_66:
        /*00c8*/ 	.byte	0x03, 0x50
        /*00ca*/ 	.short	0x0000


	//----- nvinfo : EIATTR_MAXREG_COUNT
	.align		4
        /*00cc*/ 	.byte	0x03, 0x1b
        /*00ce*/ 	.short	0x00ff


	//----- nvinfo : EIATTR_MERCURY_ISA_VERSION
	.align		4
        /*00d0*/ 	.byte	0x03, 0x5f
        /*00d2*/ 	.short	0x0101


	//----- nvinfo : EIATTR_VRC_CTA_INIT_COUNT
	.align		4
        /*00d4*/ 	.byte	0x02, 0x4a
	.zero		1
	.zero		1


	//----- nvinfo : EIATTR_EXIT_INSTR_OFFSETS
	.align		4
        /*00d8*/ 	.byte	0x04, 0x1c
        /*00da*/ 	.short	(.L_68 - .L_67)


	//   ....[0]....
.L_67:
        /*00dc*/ 	.word	0x00000070


	//   ....[1]....
        /*00e0*/ 	.word	0x000016b0


	//   ....[2]....
        /*00e4*/ 	.word	0x00001ca0


	//   ....[3]....
        /*00e8*/ 	.word	0x00001d60


	//   ....[4]....
        /*00ec*/ 	.word	0x00001f30


	//----- nvinfo : EIATTR_CRS_STACK_SIZE
	.align		4
.L_68:
        /*00f0*/ 	.byte	0x04, 0x1e
        /*00f2*/ 	.short	(.L_70 - .L_69)
.L_69:
        /*00f4*/ 	.word	0x00000000


	//----- nvinfo : EIATTR_CBANK_PARAM_SIZE
	.align		4
.L_70:
        /*00f8*/ 	.byte	0x03, 0x19
        /*00fa*/ 	.short	0x0060


	//----- nvinfo : EIATTR_PARAM_CBANK
	.align		4
        /*00fc*/ 	.byte	0x04, 0x0a
        /*00fe*/ 	.short	(.L_72 - .L_71)
	.align		4
.L_71:
        /*0100*/ 	.word	index@(.nv.constant0.selectStarColoring)
        /*0104*/ 	.short	0x0380
        /*0106*/ 	.short	0x0060


	//----- nvinfo : EIATTR_SW_WAR
	.align		4
.L_72:
        /*0108*/ 	.byte	0x04, 0x36
        /*010a*/ 	.short	(.L_74 - .L_73)
.L_73:
        /*010c*/ 	.word	0x00000008
.L_74:


//--------------------- .nv.info.sumReduction     --------------------------
	.section	.nv.info.sumReduction,"",@"SHT_CUDA_INFO"
	.sectionflags	@""
	.align	4


	//----- nvinfo : EIATTR_CUDA_API_VERSION
	.align		4
        /*0000*/ 	.byte	0x04, 0x37
        /*0002*/ 	.short	(.L_76 - .L_75)
.L_75:
        /*0004*/ 	.word	0x00000082


	//----- nvinfo : EIATTR_KPARAM_INFO
	.align		4
.L_76:
        /*0008*/ 	.byte	0x04, 0x17
        /*000a*/ 	.short	(.L_78 - .L_77)
.L_77:
        /*000c*/ 	.word	0x00000000
        /*0010*/ 	.short	0x0001
        /*0012*/ 	.short	0x0008
        /*0014*/ 	.byte	0x00, 0xf5, 0x21, 0x00


	//----- nvinfo : EIATTR_KPARAM_INFO
	.align		4
.L_78:
        /*0018*/ 	.byte	0x04, 0x17
        /*001a*/ 	.short	(.L_80 - .L_79)
.L_79:
        /*001c*/ 	.word	0x00000000
        /*0020*/ 	.short	0x0000
        /*0022*/ 	.short	0x0000
        /*0024*/ 	.byte	0x00, 0xf0, 0x11, 0x00


	//----- nvinfo : EIATTR_SPARSE_MMA_MASK
	.align		4
.L_80:
        /*0028*/ 	.byte	0x03, 0x50
        /*002a*/ 	.short	0x0000


	//----- nvinfo : EIATTR_MAXREG_COUNT
	.align		4
        /*002c*/ 	.byte	0x03, 0x1b
        /*002e*/ 	.short	0x00ff


	//----- nvinfo : EIATTR_NUM_BARRIERS
	.align		4
        /*0030*/ 	.byte	0x02, 0x4c
        /*0032*/ 	.byte	0x01
	.zero		1


	//----- nvinfo : EIATTR_MERCURY_ISA_VERSION
	.align		4
        /*0034*/ 	.byte	0x03, 0x5f
        /*0036*/ 	.short	0x0101


	//----- nvinfo : EIATTR_VRC_CTA_INIT_COUNT
	.align		4
        /*0038*/ 	.byte	0x02, 0x4a
	.zero		1
	.zero		1


	//----- nvinfo : EIATTR_EXIT_INSTR_OFFSETS
	.align		4
        /*003c*/ 	.byte	0x04, 0x1c
        /*003e*/ 	.short	(.L_82 - .L_81)


	//   ....[0]....
.L_81:
        /*0040*/ 	.word	0x00000080


	//   ....[1]....
        /*0044*/ 	.word	0x00000330


	//   ....[2]....
        /*0048*/ 	.word	0x000005d0


	//   ....[3]....
        /*004c*/ 	.word	0x00000610


	//----- nvinfo : EIATTR_CBANK_PARAM_SIZE
	.align		4
.L_82:
        /*0050*/ 	.byte	0x03, 0x19
        /*0052*/ 	.short	0x0010


	//----- nvinfo : EIATTR_PARAM_CBANK
	.align		4
        /*0054*/ 	.byte	0x04, 0x0a
        /*0056*/ 	.short	(.L_84 - .L_83)
	.align		4
.L_83:
        /*0058*/ 	.word	index@(.nv.constant0.sumReduction)
        /*005c*/ 	.short	0x0380
        /*005e*/ 	.short	0x0010


	//----- nvinfo : EIATTR_SW_WAR
	.align		4
.L_84:
        /*0060*/ 	.byte	0x04, 0x36
        /*0062*/ 	.short	(.L_86 - .L_85)
.L_85:
        /*0064*/ 	.word	0x00000008
.L_86:


//--------------------- .nv.info.conflictChecker  --------------------------
	.section	.nv.info.conflictChecker,"",@"SHT_CUDA_INFO"
	.sectionflags	@""
	.align	4


	//----- nvinfo : EIATTR_CUDA_API_VERSION
	.align		4
        /*0000*/ 	.byte	0x04, 0x37
        /*0002*/ 	.short	(.L_88 - .L_87)
.L_87:
        /*0004*/ 	.word	0x00000082


	//----- nvinfo : EIATTR_KPARAM_INFO
	.align		4
.L_88:
        /*0008*/ 	.byte	0x04, 0x17
        /*000a*/ 	.short	(.L_90 - .L_89)
.L_89:
        /*000c*/ 	.word	0x00000000
        /*0010*/ 	.short	0x0003
        /*0012*/ 	.short	0x0018
        /*0014*/ 	.byte	0x00, 0xf5, 0x21, 0x00


	//----- nvinfo : EIATTR_KPARAM_INFO
	.align		4
.L_90:
        /*0018*/ 	.byte	0x04, 0x17
        /*001a*/ 	.short	(.L_92 - .L_91)
.L_91:
        /*001c*/ 	.word	0x00000000
        /*0020*/ 	.short	0x0002
        /*0022*/ 	.short	0x0010
        /*0024*/ 	.byte	0x00, 0xf5, 0x21, 0x00


	//----- nvinfo : EIATTR_KPARAM_INFO
	.align		4
.L_92:
        /*0028*/ 	.byte	0x04, 0x17
        /*002a*/ 	.short	(.L_94 - .L_93)
.L_93:
        /*002c*/ 	.word	0x00000000
        /*0030*/ 	.short	0x0001
        /*0032*/ 	.short	0x0008
        /*0034*/ 	.byte	0x00, 0xf5, 0x21, 0x00


	//----- nvinfo : EIATTR_KPARAM_INFO
	.align		4
.L_94:
        /*0038*/ 	.byte	0x04, 0x17
        /*003a*/ 	.short	(.L_96 - .L_95)
.L_95:
        /*003c*/ 	.word	0x00000000
        /*0040*/ 	.short	0x0000
        /*0042*/ 	.short	0x0000
        /*0044*/ 	.byte	0x00, 0xf0, 0x11, 0x00


	//----- nvinfo : EIATTR_SPARSE_MMA_MASK
	.align		4
.L_96:
        /*0048*/ 	.byte	0x03, 0x50
        /*004a*/ 	.short	0x0000


	//----- nvinfo : EIATTR_MAXREG_COUNT
	.align		4
        /*004c*/ 	.byte	0x03, 0x1b
        /*004e*/ 	.short	0x00ff


	//----- nvinfo : EIATTR_MERCURY_ISA_VERSION
	.align		4
        /*0050*/ 	.byte	0x03, 0x5f
        /*0052*/ 	.short	0x0101


	//----- nvinfo : EIATTR_VRC_CTA_INIT_COUNT
	.align		4
        /*0054*/ 	.byte	0x02, 0x4a
	.zero		1
	.zero		1


	//----- nvinfo : EIATTR_EXIT_INSTR_OFFSETS
	.align		4
        /*0058*/ 	.byte	0x04, 0x1c
        /*005a*/ 	.short	(.L_98 - .L_97)


	//   ....[0]....
.L_97:
        /*005c*/ 	.word	0x00000070


	//   ....[1]....
        /*0060*/ 	.word	0x00000180


	//----- nvinfo : EIATTR_CBANK_PARAM_SIZE
	.align		4
.L_98:
        /*0064*/ 	.byte	0x03, 0x19
        /*0066*/ 	.short	0x0020


	//----- nvinfo : EIATTR_PARAM_CBANK
	.align		4
        /*0068*/ 	.byte	0x04, 0x0a
        /*006a*/ 	.short	(.L_100 - .L_99)
	.align		4
.L_99:
        /*006c*/ 	.word	index@(.nv.constant0.conflictChecker)
        /*0070*/ 	.short	0x0380
        /*0072*/ 	.short	0x0020


	//----- nvinfo : EIATTR_SW_WAR
	.align		4
.L_100:
        /*0074*/ 	.byte	0x04, 0x36
        /*0076*/ 	.short	(.L_102 - .L_101)
.L_101:
        /*0078*/ 	.word	0x00000008
.L_102:


//--------------------- .nv.info.initColoring     --------------------------
	.section	.nv.info.initColoring,"",@"SHT_CUDA_INFO"
	.sectionflags	@""
	.align	4


	//----- nvinfo : EIATTR_CUDA_API_VERSION
	.align		4
        /*0000*/ 	.byte	0x04, 0x37
        /*0002*/ 	.short	(.L_104 - .L_103)
.L_103:
        /*0004*/ 	.word	0x00000082


	//----- nvinfo : EIATTR_KPARAM_INFO
	.align		4
.L_104:
        /*0008*/ 	.byte	0x04, 0x17
        /*000a*/ 	.short	(.L_106 - .L_105)
.L_105:
        /*000c*/ 	.word	0x00000000
        /*0010*/ 	.short	0x0004
        /*0012*/ 	.short	0x0020
        /*0014*/ 	.byte	0x00, 0xf0, 0x11, 0x00


	//----- nvinfo : EIATTR_KPARAM_INFO
	.align		4
.L_106:
        /*0018*/ 	.byte	0x04, 0x17
        /*001a*/ 	.short	(.L_108 - .L_107)
.L_107:
        /*001c*/ 	.word	0x00000000
        /*0020*/ 	.short	0x0003
        /*0022*/ 	.short	0x0018
        /*0024*/ 	.byte	0x00, 0xf5, 0x21, 0x00


	//----- nvinfo : EIATTR_KPARAM_INFO
	.align		4
.L_108:
        /*0028*/ 	.byte	0x04, 0x17
        /*002a*/ 	.short	(.L_110 - .L_109)
.L_109:
        /*002c*/ 	.word	0x00000000
        /*0030*/ 	.short	0x0002
        /*0032*/ 	.short	0x0010
        /*0034*/ 	.byte	0x00, 0xf0, 0x11, 0x00


	//----- nvinfo : EIATTR_KPARAM_INFO
	.align		4
.L_110:
        /*0038*/ 	.byte	0x04, 0x17
        /*003a*/ 	.short	(.L_112 - .L_111)
.L_111:
        /*003c*/ 	.word	0x00000000
        /*0040*/ 	.short	0x0001
        /*0042*/ 	.short	0x0008
        /*0044*/ 	.byte	0x00, 0xf5, 0x21, 0x00


	//----- nvinfo : EIATTR_KPARAM_INFO
	.align		4
.L_112:
        /*0048*/ 	.byte	0x04, 0x17
        /*004a*/ 	.short	(.L_114 - .L_113)
.L_113:
        /*004c*/ 	.word	0x00000000
        /*0050*/ 	.short	0x0000
        /*0052*/ 	.short	0x0000
        /*0054*/ 	.byte	0x00, 0xf0, 0x11, 0x00


	//----- nvinfo : EIATTR_SPARSE_MMA_MASK
	.align		4
.L_114:
        /*0058*/ 	.byte	0x03, 0x50
        /*005a*/ 	.short	0x0000


	//----- nvinfo : EIATTR_MAXREG_COUNT
	.align		4
        /*005c*/ 	.byte	0x03, 0x1b
        /*005e*/ 	.short	0x00ff


	//----- nvinfo : EIATTR_MERCURY_ISA_VERSION
	.align		4
        /*0060*/ 	.byte	0x03, 0x5f
        /*0062*/ 	.short	0x0101


	//----- nvinfo : EIATTR_VRC_CTA_INIT_COUNT
	.align		4
        /*0064*/ 	.byte	0x02, 0x4a
	.zero		1
	.zero		1


	//----- nvinfo : EIATTR_EXIT_INSTR_OFFSETS
	.align		4
        /*0068*/ 	.byte	0x04, 0x1c
        /*006a*/ 	.short	(.L_116 - .L_115)


	//   ....[0]....
.L_115:
        /*006c*/ 	.word	0x00000070


	//   ....[1]....
        /*0070*/ 	.word	0x00000260


	//----- nvinfo : EIATTR_CBANK_PARAM_SIZE
	.align		4
.L_116:
        /*0074*/ 	.byte	0x03, 0x19
        /*0076*/ 	.short	0x0024


	//----- nvinfo : EIATTR_PARAM_CBANK
	.align		4
        /*0078*/ 	.byte	0x04, 0x0a
        /*007a*/ 	.short	(.L_118 - .L_117)
	.align		4
.L_117:
        /*007c*/ 	.word	index@(.nv.constant0.initColoring)
        /*0080*/ 	.short	0x0380
        /*0082*/ 	.short	0x0024


	//----- nvinfo : EIATTR_SW_WAR
	.align		4
.L_118:
        /*0084*/ 	.byte	0x04, 0x36
        /*0086*/ 	.short	(.L_120 - .L_119)
.L_119:
        /*0088*/ 	.word	0x00000008
.L_120:


//--------------------- .nv.info.initCurand       --------------------------
	.section	.nv.info.initCurand,"",@"SHT_CUDA_INFO"
	.sectionflags	@""
	.align	4


	//----- nvinfo : EIATTR_CUDA_API_VERSION
	.align		4
        /*0000*/ 	.byte	0x04, 0x37
        /*0002*/ 	.short	(.L_122 - .L_121)
.L_121:
        /*0004*/ 	.word	0x00000082


	//----- nvinfo : EIATTR_KPARAM_INFO
	.align		4
.L_122:
        /*0008*/ 	.byte	0x04, 0x17
        /*000a*/ 	.short	(.L_124 - .L_123)
.L_123:
        /*000c*/ 	.word	0x00000000
        /*0010*/ 	.short	0x0002
        /*0012*/ 	.short	0x000c
        /*0014*/ 	.byte	0x00, 0xf0, 0x11, 0x00


	//----- nvinfo : EIATTR_KPARAM_INFO
	.align		4
.L_124:
        /*0018*/ 	.byte	0x04, 0x17
        /*001a*/ 	.short	(.L_126 - .L_125)
.L_125:
        /*001c*/ 	.word	0x00000000
        /*0020*/ 	.short	0x0001
        /*0022*/ 	.short	0x0008
        /*0024*/ 	.byte	0x00, 0xf0, 0x11, 0x00


	//----- nvinfo : EIATTR_KPARAM_INFO
	.align		4
.L_126:
        /*0028*/ 	.byte	0x04, 0x17
        /*002a*/ 	.short	(.L_128 - .L_127)
.L_127:
        /*002c*/ 	.word	0x00000000
        /*0030*/ 	.short	0x0000
        /*0032*/ 	.short	0x0000
        /*0034*/ 	.byte	0x00, 0xf5, 0x21, 0x00


	//----- nvinfo : EIATTR_SPARSE_MMA_MASK
	.align		4
.L_128:
        /*0038*/ 	.byte	0x03, 0x50
        /*003a*/ 	.short	0x0000


	//----- nvinfo : EIATTR_MAXREG_COUNT
	.align		4
        /*003c*/ 	.byte	0x03, 0x1b
        /*003e*/ 	.short	0x00ff


	//----- nvinfo : EIATTR_MERCURY_ISA_VERSION
	.align		4
        /*0040*/ 	.byte	0x03, 0x5f
        /*0042*/ 	.short	0x0101


	//----- nvinfo : EIATTR_VRC_CTA_INIT_COUNT
	.align		4
        /*0044*/ 	.byte	0x02, 0x4a
	.zero		1
	.zero		1


	//----- nvinfo : EIATTR_EXIT_INSTR_OFFSETS
	.align		4
        /*0048*/ 	.byte	0x04, 0x1c
        /*004a*/ 	.short	(.L_130 - .L_129)


	//   ....[0]....
.L_129:
        /*004c*/ 	.word	0x00000070


	//   ....[1]....
        /*0050*/ 	.word	0x00000f00


	//----- nvinfo : EIATTR_CRS_STACK_SIZE
	.align		4
.L_130:
        /*0054*/ 	.byte	0x04, 0x1e
        /*0056*/ 	.short	(.L_132 - .L_131)
.L_131:
        /*0058*/ 	.word	0x00000000


	//----- nvinfo : EIATTR_CBANK_PARAM_SIZE
	.align		4
.L_132:
        /*005c*/ 	.byte	0x03, 0x19
        /*005e*/ 	.short	0x0010


	//----- nvinfo : EIATTR_PARAM_CBANK
	.align		4
        /*0060*/ 	.byte	0x04, 0x0a
        /*0062*/ 	.short	(.L_134 - .L_133)
	.align		4
.L_133:
        /*0064*/ 	.word	index@(.nv.constant0.initCurand)
        /*0068*/ 	.short	0x0380
        /*006a*/ 	.short	0x0010


	//----- nvinfo : EIATTR_SW_WAR
	.align		4
.L_134:
        /*006c*/ 	.byte	0x04, 0x36
        /*006e*/ 	.short	(.L_136 - .L_135)
.L_135:
        /*0070*/ 	.word	0x00000008
.L_136:


//--------------------- .nv.callgraph             --------------------------
	.section	.nv.callgraph,"",@"SHT_CUDA_CALLGRAPH"
	.align	4
	.sectionentsize	8
	.align		4
        /*0000*/ 	.word	0x00000000
	.align		4
        /*0004*/ 	.word	0xffffffff
	.align		4
        /*0008*/ 	.word	0x00000000
	.align		4
        /*000c*/ 	.word	0xfffffffe
	.align		4
        /*0010*/ 	.word	0x00000000
	.align		4
        /*0014*/ 	.word	0xfffffffd
	.align		4
        /*0018*/ 	.word	0x00000000
	.align		4
        /*001c*/ 	.word	0xfffffffc


//--------------------- .nv.constant4             --------------------------
	.section	.nv.constant4,"a",@progbits
	.align	8
	.align		8
.nv.constant4:
        /*0000*/ 	.dword	precalc_xorwow_matrix
	.align		8
        /*0008*/ 	.dword	precalc_xorwow_offset_matrix
	.align		8
        /*0010*/ 	.dword	mrg32k3aM1
	.align		8
        /*0018*/ 	.dword	mrg32k3aM2
	.align		8
        /*0020*/ 	.dword	mrg32k3aM1SubSeq
	.align		8
        /*0028*/ 	.dword	mrg32k3aM2SubSeq
	.align		8
        /*0030*/ 	.dword	mrg32k3aM1Seq
	.align		8
        /*0038*/ 	.dword	mrg32k3aM2Seq


//--------------------- .nv.constant3             --------------------------
	.section	.nv.constant3,"a",@progbits
	.align	8
.nv.constant3:
	.type		__cr_lgamma_table,@object
	.size		__cr_lgamma_table,(.L_8 - __cr_lgamma_table)
__cr_lgamma_table:
        /*0000*/ 	.byte	0x00, 0x00, 0x00, 0x00, 0x00, 0x00, 0x00, 0x00, 0x00, 0x00, 0x00, 0x00, 0x00, 0x00, 0x00, 0x00
        /*0010*/ 	.byte	0xef, 0x39, 0xfa, 0xfe, 0x42, 0x2e, 0xe6, 0x3f, 0x02, 0x20, 0x2a, 0xfa, 0x0b, 0xab, 0xfc, 0x3f
        /*0020*/ 	.byte	0xf9, 0x2c, 0x92, 0x7c, 0xa7, 0x6c, 0x09, 0x40, 0xc9, 0x79, 0x44, 0x3c, 0x64, 0x26, 0x13, 0x40
        /*0030*/ 	.byte	0xca, 0x01, 0xcf, 0x3a, 0x27, 0x51, 0x1a, 0x40, 0x30, 0xcc, 0x2d, 0xf3, 0xe1, 0x0c, 0x21, 0x40
        /*0040*/ 	.byte	0x0d, 0xb7, 0xfc, 0x82, 0x8e, 0x35, 0x25, 0x40
.L_8:


//--------------------- .text.selectStarColoring  --------------------------
	.section	.text.selectStarColoring,"ax",@progbits
	.align	128
        .global         selectStarColoring
        .type           selectStarColoring,@function
        .size           selectStarColoring,(.L_x_62 - selectStarColoring)
        .other          selectStarColoring,@"STO_CUDA_ENTRY STV_DEFAULT"
selectStarColoring:
.text.selectStarColoring:
[----:B------:R-:W-:Y:S01]  /*0000*/  LDC R1, c[0x0][0x37c] ;  /* 0x0000df00ff017b82 */ /* 0x000fe20000000800 */
[----:B------:R-:W0:Y:S01]  /*0010*/  S2R R0, SR_TID.X ;  /* 0x0000000000007919 */ /* 0x000e220000002100 */
[----:B------:R-:W0:Y:S01]  /*0020*/  LDCU UR4, c[0x0][0x360] ;  /* 0x00006c00ff0477ac */ /* 0x000e220008000800 */
[----:B------:R-:W0:Y:S01]  /*0030*/  S2R R3, SR_CTAID.X ;  /* 0x0000000000037919 */ /* 0x000e220000002500 */
[----:B------:R-:W1:Y:S01]  /*0040*/  LDCU UR5, c[0x0][0x380] ;  /* 0x00007000ff0577ac */ /* 0x000e620008000800 */
[----:B0-----:R-:W-:-:S05]  /*0050*/  IMAD R0, R3, UR4, R0 ;  /* 0x0000000403007c24 */ /* 0x001fca000f8e0200 */
[----:B-1----:R-:W-:-:S13]  /*0060*/  ISETP.GE.U32.AND P0, PT, R0, UR5, PT ;  /* 0x0000000500007c0c */ /* 0x002fda000bf06070 */
[----:B------:R-:W-:Y:S05]  /*0070*/  @P0 EXIT ;  /* 0x000000000000094d */ /* 0x000fea0003800000 */
[----:B------:R-:W0:Y:S01]  /*0080*/  LDC.64 R8, c[0x0][0x3a8] ;  /* 0x0000ea00ff087b82 */ /* 0x000e220000000a00 */
[----:B------:R-:W1:Y:S01]  /*0090*/  LDCU.64 UR8, c[0x0][0x358] ;  /* 0x00006b00ff0877ac */ /* 0x000e620008000a00 */
[----:B------:R-:W2:Y:S06]  /*00a0*/  LDCU UR10, c[0x0][0x398] ;  /* 0x00007300ff0a77ac */ /* 0x000eac0008000800 */
[----:B------:R-:W3:Y:S01]  /*00b0*/  LDC.64 R12, c[0x0][0x3a0] ;  /* 0x0000e800ff0c7b82 */ /* 0x000ee20000000a00 */
[----:B------:R-:W4:Y:S01]  /*00c0*/  LDCU.64 UR4, c[0x0][0x3b8] ;  /* 0x00007700ff0477ac */ /* 0x000f220008000a00 */
[----:B0-----:R-:W-:-:S05]  /*00d0*/  IMAD.WIDE.U32 R8, R0, 0x4, R8 ;  /* 0x0000000400087825 */ /* 0x001fca00078e0008 */
[----:B-1----:R-:W4:Y:S04]  /*00e0*/  LDG.E R2, desc[UR8][R8.64] ;  /* 0x0000000808027981 */ /* 0x002f28000c1e1900 */
[----:B------:R-:W4:Y:S01]  /*00f0*/  LDG.E R15, desc[UR8][R8.64+0x4] ;  /* 0x00000408080f7981 */ /* 0x000f22000c1e1900 */
[----:B---3--:R-:W-:-:S05]  /*0100*/  IMAD.WIDE.U32 R10, R0, 0x4, R12 ;  /* 0x00000004000a7825 */ /* 0x008fca00078e000c */
[----:B------:R0:W5:Y:S01]  /*0110*/  LDG.E R3, desc[UR8][R10.64] ;  /* 0x000000080a037981 */ /* 0x000162000c1e1900 */
[----:B------:R-:W1:Y:S01]  /*0120*/  LDCU UR6, c[0x0][0x3d0] ;  /* 0x00007a00ff0677ac */ /* 0x000e620008000800 */
[----:B--2---:R-:W-:Y:S01]  /*0130*/  IMAD R4, R0, UR10, RZ ;  /* 0x0000000a00047c24 */ /* 0x004fe2000f8e02ff */
[----:B------:R-:W-:Y:S04]  /*0140*/  BSSY.RECONVERGENT B0, `(.L_x_0) ;  /* 0x0000048000007945 */ /* 0x000fe80003800200 */
[----:B----4-:R-:W-:-:S05]  /*0150*/  IADD3 R6, P1, PT, R4, UR4, RZ ;  /* 0x0000000404067c10 */ /* 0x010fca000ff3e0ff */
[----:B------:R-:W-:Y:S01]  /*0160*/  IMAD.X R5, RZ, RZ, UR5, P1 ;  /* 0x00000005ff057e24 */ /* 0x000fe200088e06ff */
[----:B-1----:R-:W-:Y:S02]  /*0170*/  MOV R7, UR6 ;  /* 0x0000000600077c02 */ /* 0x002fe40008000f00 */
[----:B------:R-:W-:-:S04]  /*0180*/  IADD3 R16, PT, PT, -R2, R15, RZ ;  /* 0x0000000f02107210 */ /* 0x000fc80007ffe1ff */
[----:B------:R-:W-:-:S13]  /*0190*/  ISETP.NE.AND P0, PT, R16, RZ, PT ;  /* 0x000000ff1000720c */ /* 0x000fda0003f05270 */
[----:B0-----:R-:W-:Y:S05]  /*01a0*/  @!P0 BRA `(.L_x_1) ;  /* 0x0000000400048947 */ /* 0x001fea0003800000 */
[----:B------:R-:W-:Y:S01]  /*01b0*/  IMAD.IADD R15, R2, 0x1, -R15 ;  /* 0x00000001020f7824 */ /* 0x000fe200078e0a0f */
[----:B------:R-:W-:Y:S01]  /*01c0*/  LOP3.LUT R8, R16, 0x3, RZ, 0xc0, !PT ;  /* 0x0000000310087812 */ /* 0x000fe200078ec0ff */
[----:B------:R-:W-:Y:S01]  /*01d0*/  BSSY.RECONVERGENT B1, `(.L_x_2) ;  /* 0x000002d000017945 */ /* 0x000fe20003800200 */
[----:B------:R-:W-:Y:S02]  /*01e0*/  HFMA2 R9, -RZ, RZ, 0, 0 ;  /* 0x00000000ff097431 */ /* 0x000fe400000001ff */
[----:B------:R-:W-:Y:S02]  /*01f0*/  ISETP.GT.U32.AND P1, PT, R15, -0x4, PT ;  /* 0xfffffffc0f00780c */ /* 0x000fe40003f24070 */
[----:B------:R-:W-:-:S11]  /*0200*/  ISETP.NE.AND P0, PT, R8, RZ, PT ;  /* 0x000000ff0800720c */ /* 0x000fd60003f05270 */
[----:B------:R-:W-:Y:S05]  /*0210*/  @P1 BRA `(.L_x_3) ;  /* 0x0000000000a01947 */ /* 0x000fea0003800000 */
[----:B------:R-:W0:Y:S01]  /*0220*/  LDC.64 R14, c[0x0][0x3b0] ;  /* 0x0000ec00ff0e7b82 */ /* 0x000e220000000a00 */
[----:B------:R-:W-:Y:S01]  /*0230*/  LOP3.LUT R9, R16, 0xfffffffc, RZ, 0xc0, !PT ;  /* 0xfffffffc10097812 */ /* 0x000fe200078ec0ff */
[----:B------:R-:W-:-:S03]  /*0240*/  VIADD R10, R2, 0x3 ;  /* 0x00000003020a7836 */ /* 0x000fc60000000000 */
[----:B------:R-:W-:-:S07]  /*0250*/  IADD3 R11, PT, PT, -R9, RZ, RZ ;  /* 0x000000ff090b7210 */ /* 0x000fce0007ffe1ff */
.L_x_4:
[----:B--2---:R-:W-:-:S04]  /*0260*/  VIADD R21, R10, 0xfffffffd ;  /* 0xfffffffd0a157836 */ /* 0x004fc80000000000 */
[----:B0-----:R-:W-:-:S06]  /*0270*/  IMAD.WIDE.U32 R20, R21, 0x4, R14 ;  /* 0x0000000415147825 */ /* 0x001fcc00078e000e */
[----:B------:R-:W2:Y:S02]  /*0280*/  LDG.E R21, desc[UR8][R20.64] ;  /* 0x0000000814157981 */ /* 0x000ea4000c1e1900 */
[----:B--2---:R-:W-:-:S06]  /*0290*/  IMAD.WIDE.U32 R22, R21, 0x4, R12 ;  /* 0x0000000415167825 */ /* 0x004fcc00078e000c */
[----:B------:R-:W2:Y:S01]  /*02a0*/  LDG.E R23, desc[UR8][R22.64] ;  /* 0x0000000816177981 */ /* 0x000ea2000c1e1900 */
[----:B------:R-:W-:Y:S01]  /*02b0*/  VIADD R19, R10, 0xfffffffe ;  /* 0xfffffffe0a137836 */ /* 0x000fe20000000000 */
[----:B------:R-:W-:-:S03]  /*02c0*/  MOV R24, 0x1 ;  /* 0x0000000100187802 */ /* 0x000fc60000000f00 */
[----:B------:R-:W-:Y:S01]  /*02d0*/  IMAD.WIDE.U32 R18, R19, 0x4, R14 ;  /* 0x0000000413127825 */ /* 0x000fe200078e000e */
[----:B--2---:R-:W-:-:S04]  /*02e0*/  IADD3 R16, P1, PT, R23, R6, RZ ;  /* 0x0000000617107210 */ /* 0x004fc80007f3e0ff */
[----:B------:R-:W-:-:S05]  /*02f0*/  IADD3.X R17, PT, PT, RZ, R5, RZ, P1, !PT ;  /* 0x00000005ff117210 */ /* 0x000fca0000ffe4ff */
[----:B------:R0:W-:Y:S04]  /*0300*/  STG.E.U8 desc[UR8][R16.64], R24 ;  /* 0x0000001810007986 */ /* 0x0001e8000c101108 */
[----:B------:R-:W2:Y:S02]  /*0310*/  LDG.E R19, desc[UR8][R18.64] ;  /* 0x0000000812137981 */ /* 0x000ea4000c1e1900 */
[----:B--2---:R-:W-:-:S06]  /*0320*/  IMAD.WIDE.U32 R26, R19, 0x4, R12 ;  /* 0x00000004131a7825 */ /* 0x004fcc00078e000c */
[----:B------:R-:W2:Y:S01]  /*0330*/  LDG.E R27, desc[UR8][R26.64] ;  /* 0x000000081a1b7981 */ /* 0x000ea2000c1e1900 */
[----:B------:R-:W-:-:S04]  /*0340*/  VIADD R23, R10, 0xffffffff ;  /* 0xffffffff0a177836 */ /* 0x000fc80000000000 */
[----:B------:R-:W-:Y:S01]  /*0350*/  IMAD.WIDE.U32 R22, R23, 0x4, R14 ;  /* 0x0000000417167825 */ /* 0x000fe200078e000e */
[----:B--2---:R-:W-:-:S04]  /*0360*/  IADD3 R20, P1, PT, R27, R6, RZ ;  /* 0x000000061b147210 */ /* 0x004fc80007f3e0ff */
[----:B------:R-:W-:-:S05]  /*0370*/  IADD3.X R21, PT, PT, RZ, R5, RZ, P1, !PT ;  /* 0x00000005ff157210 */ /* 0x000fca0000ffe4ff */
[----:B------:R1:W-:Y:S04]  /*0380*/  STG.E.U8 desc[UR8][R20.64], R24 ;  /* 0x0000001814007986 */ /* 0x0003e8000c101108 */
[----:B------:R-:W2:Y:S02]  /*0390*/  LDG.E R23, desc[UR8][R22.64] ;  /* 0x0000000816177981 */ /* 0x000ea4000c1e1900 */
[----:B--2---:R-:W-:-:S06]  /*03a0*/  IMAD.WIDE.U32 R28, R23, 0x4, R12 ;  /* 0x00000004171c7825 */ /* 0x004fcc00078e000c */
[----:B------:R-:W0:Y:S01]  /*03b0*/  LDG.E R29, desc[UR8][R28.64] ;  /* 0x000000081c1d7981 */ /* 0x000e22000c1e1900 */
[----:B------:R-:W-:Y:S01]  /*03c0*/  IMAD.WIDE.U32 R18, R10, 0x4, R14 ;  /* 0x000000040a127825 */ /* 0x000fe200078e000e */
[----:B0-----:R-:W-:-:S05]  /*03d0*/  IADD3 R16, P1, PT, R29, R6, RZ ;  /* 0x000000061d107210 */ /* 0x001fca0007f3e0ff */
[----:B------:R-:W-:-:S05]  /*03e0*/  IMAD.X R17, RZ, RZ, R5, P1 ;  /* 0x000000ffff117224 */ /* 0x000fca00008e0605 */
[----:B------:R2:W-:Y:S04]  /*03f0*/  STG.E.U8 desc[UR8][R16.64], R24 ;  /* 0x0000001810007986 */ /* 0x0005e8000c101108 */
[----:B------:R-:W3:Y:S02]  /*0400*/  LDG.E R19, desc[UR8][R18.64] ;  /* 0x0000000812137981 */ /* 0x000ee4000c1e1900 */
[----:B---3--:R-:W-:-:S06]  /*0410*/  IMAD.WIDE.U32 R26, R19, 0x4, R12 ;  /* 0x00000004131a7825 */ /* 0x008fcc00078e000c */
[----:B------:R-:W1:Y:S01]  /*0420*/  LDG.E R27, desc[UR8][R26.64] ;  /* 0x000000081a1b7981 */ /* 0x000e62000c1e1900 */
[----:B------:R-:W-:Y:S01]  /*0430*/  VIADD R11, R11, 0x4 ;  /* 0x000000040b0b7836 */ /* 0x000fe20000000000 */
[----:B------:R-:W-:Y:S02]  /*0440*/  IADD3 R10, PT, PT, R10, 0x4, RZ ;  /* 0x000000040a0a7810 */ /* 0x000fe40007ffe0ff */
[----:B-1----:R-:W-:-:S04]  /*0450*/  IADD3 R20, P1, PT, R27, R6, RZ ;  /* 0x000000061b147210 */ /* 0x002fc80007f3e0ff */
[----:B------:R-:W-:Y:S02]  /*0460*/  IADD3.X R21, PT, PT, RZ, R5, RZ, P1, !PT ;  /* 0x00000005ff157210 */ /* 0x000fe40000ffe4ff */
[----:B------:R-:W-:-:S03]  /*0470*/  ISETP.NE.AND P1, PT, R11, RZ, PT ;  /* 0x000000ff0b00720c */ /* 0x000fc60003f25270 */
[----:B------:R2:W-:Y:S10]  /*0480*/  STG.E.U8 desc[UR8][R20.64], R24 ;  /* 0x0000001814007986 */ /* 0x0005f4000c101108 */
[----:B------:R-:W-:Y:S05]  /*0490*/  @P1 BRA `(.L_x_4) ;  /* 0xfffffffc00701947 */ /* 0x000fea000383ffff */
.L_x_3:
[----:B------:R-:W-:Y:S05]  /*04a0*/  BSYNC.RECONVERGENT B1 ;  /* 0x0000000000017941 */ /* 0x000fea0003800200 */
.L_x_2:
[----:B------:R-:W-:Y:S05]  /*04b0*/  @!P0 BRA `(.L_x_1) ;  /* 0x0000000000408947 */ /* 0x000fea0003800000 */
[----:B------:R-:W0:Y:S01]  /*04c0*/  LDC.64 R10, c[0x0][0x3b0] ;  /* 0x0000ec00ff0a7b82 */ /* 0x000e220000000a00 */
[----:B------:R-:W-:Y:S01]  /*04d0*/  IMAD.IADD R19, R2, 0x1, R9 ;  /* 0x0000000102137824 */ /* 0x000fe200078e0209 */
[----:B------:R-:W-:-:S07]  /*04e0*/  IADD3 R2, PT, PT, -R8, RZ, RZ ;  /* 0x000000ff08027210 */ /* 0x000fce0007ffe1ff */
.L_x_5:
[----:B01----:R-:W-:-:S06]  /*04f0*/  IMAD.WIDE.U32 R8, R19, 0x4, R10 ;  /* 0x0000000413087825 */ /* 0x003fcc00078e000a */
[----:B------:R-:W3:Y:S02]  /*0500*/  LDG.E R9, desc[UR8][R8.64] ;  /* 0x0000000808097981 */ /* 0x000ee4000c1e1900 */
[----:B---3--:R-:W-:-:S06]  /*0510*/  IMAD.WIDE.U32 R14, R9, 0x4, R12 ;  /* 0x00000004090e7825 */ /* 0x008fcc00078e000c */
[----:B------:R-:W2:Y:S01]  /*0520*/  LDG.E R15, desc[UR8][R14.64] ;  /* 0x000000080e0f7981 */ /* 0x000ea2000c1e1900 */
[----:B------:R-:W-:Y:S01]  /*0530*/  IMAD.MOV.U32 R18, RZ, RZ, 0x1 ;  /* 0x00000001ff127424 */ /* 0x000fe200078e00ff */
[----:B------:R-:W-:Y:S01]  /*0540*/  IADD3 R19, PT, PT, R19, 0x1, RZ ;  /* 0x0000000113137810 */ /* 0x000fe20007ffe0ff */
[----:B------:R-:W-:-:S03]  /*0550*/  VIADD R2, R2, 0x1 ;  /* 0x0000000102027836 */ /* 0x000fc60000000000 */
[----:B------:R-:W-:Y:S02]  /*0560*/  PRMT R9, R18, 0x7610, R9 ;  /* 0x0000761012097816 */ /* 0x000fe40000000009 */
[----:B--2---:R-:W-:-:S04]  /*0570*/  IADD3 R16, P0, PT, R15, R6, RZ ;  /* 0x000000060f107210 */ /* 0x004fc80007f1e0ff */
[----:B------:R-:W-:Y:S02]  /*0580*/  IADD3.X R17, PT, PT, RZ, R5, RZ, P0, !PT ;  /* 0x00000005ff117210 */ /* 0x000fe400007fe4ff */
[----:B------:R-:W-:-:S03]  /*0590*/  ISETP.NE.AND P0, PT, R2, RZ, PT ;  /* 0x000000ff0200720c */ /* 0x000fc60003f05270 */
[----:B------:R1:W-:Y:S10]  /*05a0*/  STG.E.U8 desc[UR8][R16.64], R9 ;  /* 0x0000000910007986 */ /* 0x0003f4000c101108 */
[----:B------:R-:W-:Y:S05]  /*05b0*/  @P0 BRA `(.L_x_5) ;  /* 0xfffffffc00cc0947 */ /* 0x000fea000383ffff */
.L_x_1:
[----:B------:R-:W-:Y:S05]  /*05c0*/  BSYNC.RECONVERGENT B0 ;  /* 0x0000000000007941 */ /* 0x000fea0003800200 */
.L_x_0:
[----:B-1----:R-:W0:Y:S01]  /*05d0*/  LDC.64 R8, c[0x0][0x3c0] ;  /* 0x0000f000ff087b82 */ /* 0x002e220000000a00 */
[----:B------:R-:W-:Y:S01]  /*05e0*/  UISETP.NE.AND UP0, UPT, UR10, URZ, UPT ;  /* 0x000000ff0a00728c */ /* 0x000fe2000bf05270 */
[----:B------:R-:W-:Y:S02]  /*05f0*/  IMAD.MOV.U32 R13, RZ, RZ, RZ ;  /* 0x000000ffff0d7224 */ /* 0x000fe400078e00ff */
[----:B0-----:R-:W-:-:S06]  /*0600*/  IMAD.WIDE.U32 R8, R4, 0x4, R8 ;  /* 0x0000000404087825 */ /* 0x001fcc00078e0008 */
[----:B------:R-:W-:Y:S05]  /*0610*/  BRA.U !UP0, `(.L_x_6) ;  /* 0x00000011081c7547 */ /* 0x000fea000b800000 */
[----:B------:R-:W0:Y:S01]  /*0620*/  LDCU UR5, c[0x0][0x398] ;  /* 0x00007300ff0577ac */ /* 0x000e220008000800 */
[----:B------:R-:W-:Y:S01]  /*0630*/  HFMA2 R13, -RZ, RZ, 0, 0 ;  /* 0x00000000ff0d7431 */ /* 0x000fe200000001ff */
[----:B------:R-:W-:Y:S02]  /*0640*/  UISETP.GE.U32.AND UP1, UPT, UR10, 0x8, UPT ;  /* 0x000000080a00788c */ /* 0x000fe4000bf26070 */
[----:B------:R-:W-:Y:S01]  /*0650*/  ULOP3.LUT UR6, UR10, 0x7, URZ, 0xc0, !UPT ;  /* 0x000000070a067892 */ /* 0x000fe2000f8ec0ff */
[----:B------:R-:W-:-:S03]  /*0660*/  UMOV UR4, URZ ;  /* 0x000000ff00047c82 */ /* 0x000fc60008000000 */
[----:B------:R-:W-:Y:S01]  /*0670*/  UISETP.NE.AND UP0, UPT, UR6, URZ, UPT ;  /* 0x000000ff0600728c */ /* 0x000fe2000bf05270 */
[----:B0-----:R-:W-:Y:S02]  /*0680*/  IMAD.U32 R2, RZ, RZ, UR5 ;  /* 0x00000005ff027e24 */ /* 0x001fe4000f8e00ff */
[----:B------:R-:W-:Y:S08]  /*0690*/  BRA.U !UP1, `(.L_x_7) ;  /* 0x0000000909087547 */ /* 0x000ff0000b800000 */
[----:B------:R-:W-:Y:S01]  /*06a0*/  MOV R13, RZ ;  /* 0x000000ff000d7202 */ /* 0x000fe20000000f00 */
[----:B------:R-:W-:Y:S01]  /*06b0*/  IMAD.U32 R2, RZ, RZ, UR5 ;  /* 0x00000005ff027e24 */ /* 0x000fe2000f8e00ff */
[----:B------:R-:W-:Y:S01]  /*06c0*/  ULOP3.LUT UR4, UR10, 0xfffffff8, URZ, 0xc0, !UPT ;  /* 0xfffffff80a047892 */ /* 0x000fe2000f8ec0ff */
[----:B------:R-:W-:-:S11]  /*06d0*/  UMOV UR5, URZ ;  /* 0x000000ff00057c82 */ /* 0x000fd60008000000 */
.L_x_8:
[----:B------:R-:W-:Y:S01]  /*06e0*/  IADD3 R10, P0, PT, R6, UR5, RZ ;  /* 0x00000005060a7c10 */ /* 0x000fe2000ff1e0ff */
[----:B------:R-:W-:-:S03]  /*06f0*/  IMAD.WIDE.U32 R14, R13, 0x4, R8 ;  /* 0x000000040d0e7825 */ /* 0x000fc600078e0008 */
[----:B------:R-:W-:Y:S02]  /*0700*/  IADD3.X R11, PT, PT, RZ, R5, RZ, P0, !PT ;  /* 0x00000005ff0b7210 */ /* 0x000fe400007fe4ff */
[----:B--2---:R-:W2:Y:S04]  /*0710*/  LDG.E R17, desc[UR8][R14.64] ;  /* 0x000000080e117981 */ /* 0x004ea8000c1e1900 */
[----:B------:R-:W2:Y:S01]  /*0720*/  LDG.E.S8 R4, desc[UR8][R10.64] ;  /* 0x000000080a047981 */ /* 0x000ea2000c1e1300 */
[----:B------:R-:W-:Y:S02]  /*0730*/  VIADD R19, R2, 0xffffffff ;  /* 0xffffffff02137836 */ /* 0x000fe40000000000 */
[----:B--2---:R-:W-:Y:S02]  /*0740*/  IMAD R21, R4, UR5, R17 ;  /* 0x0000000504157c24 */ /* 0x004fe4000f8e0211 */
[----:B------:R-:W-:-:S03]  /*0750*/  IMAD.WIDE.U32 R16, R19, 0x4, R8 ;  /* 0x0000000413107825 */ /* 0x000fc600078e0008 */
[----:B------:R0:W-:Y:S04]  /*0760*/  STG.E desc[UR8][R14.64], R21 ;  /* 0x000000150e007986 */ /* 0x0001e8000c101908 */
[----:B------:R-:W2:Y:S04]  /*0770*/  LDG.E.S8 R2, desc[UR8][R10.64] ;  /* 0x000000080a027981 */ /* 0x000ea8000c1e1300 */
[----:B------:R-:W3:Y:S01]  /*0780*/  LDG.E R23, desc[UR8][R16.64] ;  /* 0x0000000810177981 */ /* 0x000ee2000c1e1900 */
[----:B--2---:R-:W-:-:S05]  /*0790*/  IADD3 R2, PT, PT, -R2, 0x1, RZ ;  /* 0x0000000102027810 */ /* 0x004fca0007ffe1ff */
[----:B---3--:R-:W-:-:S05]  /*07a0*/  IMAD R23, R2, UR5, R23 ;  /* 0x0000000502177c24 */ /* 0x008fca000f8e0217 */
[----:B------:R1:W-:Y:S04]  /*07b0*/  STG.E desc[UR8][R16.64], R23 ;  /* 0x0000001710007986 */ /* 0x0003e8000c101908 */
[----:B------:R-:W2:Y:S04]  /*07c0*/  LDG.E.S8 R2, desc[UR8][R10.64] ;  /* 0x000000080a027981 */ /* 0x000ea8000c1e1300 */
[----:B------:R-:W3:Y:S01]  /*07d0*/  LDG.E.S8 R4, desc[UR8][R10.64+0x1] ;  /* 0x000001080a047981 */ /* 0x000ee2000c1e1300 */
[----:B--2---:R-:W-:-:S05]  /*07e0*/  IADD3 R25, PT, PT, R2, R13, RZ ;  /* 0x0000000d02197210 */ /* 0x004fca0007ffe0ff */
[----:B------:R-:W-:-:S05]  /*07f0*/  IMAD.WIDE.U32 R12, R25, 0x4, R8 ;  /* 0x00000004190c7825 */ /* 0x000fca00078e0008 */
[----:B------:R-:W2:Y:S01]  /*0800*/  LDG.E R27, desc[UR8][R12.64] ;  /* 0x000000080c1b7981 */ /* 0x000ea2000c1e1900 */
[----:B---3--:R-:W-:Y:S01]  /*0810*/  IMAD R4, R4, UR5, R4 ;  /* 0x0000000504047c24 */ /* 0x008fe2000f8e0204 */
[----:B------:R-:W-:-:S05]  /*0820*/  IADD3 R19, PT, PT, R19, -0x1, R2 ;  /* 0xffffffff13137810 */ /* 0x000fca0007ffe002 */
[----:B0-----:R-:W-:-:S04]  /*0830*/  IMAD.WIDE.U32 R14, R19, 0x4, R8 ;  /* 0x00000004130e7825 */ /* 0x001fc800078e0008 */
[----:B--2---:R-:W-:-:S05]  /*0840*/  IMAD.IADD R27, R4, 0x1, R27 ;  /* 0x00000001041b7824 */ /* 0x004fca00078e021b */
[----:B------:R0:W-:Y:S04]  /*0850*/  STG.E desc[UR8][R12.64], R27 ;  /* 0x0000001b0c007986 */ /* 0x0001e8000c101908 */
[----:B------:R-:W2:Y:S04]  /*0860*/  LDG.E.S8 R2, desc[UR8][R10.64+0x1] ;  /* 0x000001080a027981 */ /* 0x000ea8000c1e1300 */
[----:B-1----:R-:W3:Y:S01]  /*0870*/  LDG.E R17, desc[UR8][R14.64] ;  /* 0x000000080e117981 */ /* 0x002ee2000c1e1900 */
[----:B--2---:R-:W-:-:S05]  /*0880*/  IADD3 R2, PT, PT, -R2, 0x1, RZ ;  /* 0x0000000102027810 */ /* 0x004fca0007ffe1ff */
[----:B------:R-:W-:-:S05]  /*0890*/  IMAD R2, R2, UR5, R2 ;  /* 0x0000000502027c24 */ /* 0x000fca000f8e0202 */
[----:B---3--:R-:W-:-:S05]  /*08a0*/  IADD3 R21, PT, PT, R2, R17, RZ ;  /* 0x0000001102157210 */ /* 0x008fca0007ffe0ff */
[----:B------:R1:W-:Y:S04]  /*08b0*/  STG.E desc[UR8][R14.64], R21 ;  /* 0x000000150e007986 */ /* 0x0003e8000c101908 */
[----:B------:R-:W2:Y:S04]  /*08c0*/  LDG.E.S8 R2, desc[UR8][R10.64+0x1] ;  /* 0x000001080a027981 */ /* 0x000ea8000c1e1300 */
[----:B------:R-:W3:Y:S01]  /*08d0*/  LDG.E.S8 R4, desc[UR8][R10.64+0x2] ;  /* 0x000002080a047981 */ /* 0x000ee2000c1e1300 */
[----:B--2---:R-:W-:-:S04]  /*08e0*/  IMAD.IADD R25, R25, 0x1, R2 ;  /* 0x0000000119197824 */ /* 0x004fc800078e0202 */
[----:B------:R-:W-:-:S05]  /*08f0*/  IMAD.WIDE.U32 R16, R25, 0x4, R8 ;  /* 0x0000000419107825 */ /* 0x000fca00078e0008 */
[----:B0-----:R-:W3:Y:S01]  /*0900*/  LDG.E R13, desc[UR8][R16.64] ;  /* 0x00000008100d7981 */ /* 0x001ee2000c1e1900 */
[----:B------:R-:W-:Y:S01]  /*0910*/  UIADD3 UR7, UPT, UPT, UR5, 0x2, URZ ;  /* 0x0000000205077890 */ /* 0x000fe2000fffe0ff */
[----:B------:R-:W-:-:S05]  /*0920*/  IADD3 R23, PT, PT, R19, -0x1, R2 ;  /* 0xffffffff13177810 */ /* 0x000fca0007ffe002 */
[----:B---3--:R-:W-:Y:S02]  /*0930*/  IMAD R19, R4, UR7, R13 ;  /* 0x0000000704137c24 */ /* 0x008fe4000f8e020d */
[----:B------:R-:W-:-:S03]  /*0940*/  IMAD.WIDE.U32 R12, R23, 0x4, R8 ;  /* 0x00000004170c7825 */ /* 0x000fc600078e0008 */
[----:B------:R0:W-:Y:S04]  /*0950*/  STG.E desc[UR8][R16.64], R19 ;  /* 0x0000001310007986 */ /* 0x0001e8000c101908 */
[----:B------:R-:W2:Y:S04]  /*0960*/  LDG.E.S8 R2, desc[UR8][R10.64+0x2] ;  /* 0x000002080a027981 */ /* 0x000ea8000c1e1300 */
[----:B-1----:R-:W3:Y:S01]  /*0970*/  LDG.E R15, desc[UR8][R12.64] ;  /* 0x000000080c0f7981 */ /* 0x002ee2000c1e1900 */
[----:B--2---:R-:W-:-:S05]  /*0980*/  IADD3 R2, PT, PT, -R2, 0x1, RZ ;  /* 0x0000000102027810 */ /* 0x004fca0007ffe1ff */
[----:B---3--:R-:W-:-:S05]  /*0990*/  IMAD R21, R2, UR7, R15 ;  /* 0x0000000702157c24 */ /* 0x008fca000f8e020f */
[----:B------:R1:W-:Y:S04]  /*09a0*/  STG.E desc[UR8][R12.64], R21 ;  /* 0x000000150c007986 */ /* 0x0003e8000c101908 */
[----:B------:R-:W2:Y:S04]  /*09b0*/  LDG.E.S8 R2, desc[UR8][R10.64+0x2] ;  /* 0x000002080a027981 */ /* 0x000ea8000c1e1300 */
[----:B------:R-:W3:Y:S01]  /*09c0*/  LDG.E.S8 R4, desc[UR8][R10.64+0x3] ;  /* 0x000003080a047981 */ /* 0x000ee2000c1e1300 */
[----:B--2---:R-:W-:-:S05]  /*09d0*/  IADD3 R25, PT, PT, R25, R2, RZ ;  /* 0x0000000219197210 */ /* 0x004fca0007ffe0ff */
[----:B------:R-:W-:-:S05]  /*09e0*/  IMAD.WIDE.U32 R14, R25, 0x4, R8 ;  /* 0x00000004190e7825 */ /* 0x000fca00078e0008 */
[----:B------:R-:W3:Y:S01]  /*09f0*/  LDG.E R27, desc[UR8][R14.64] ;  /* 0x000000080e1b7981 */ /* 0x000ee2000c1e1900 */
[----:B------:R-:W-:Y:S01]  /*0a00*/  UIADD3 UR7, UPT, UPT, UR5, 0x3, URZ ;  /* 0x0000000305077890 */ /* 0x000fe2000fffe0ff */
[----:B------:R-:W-:-:S05]  /*0a10*/  IADD3 R23, PT, PT, R23, -0x1, R2 ;  /* 0xffffffff17177810 */ /* 0x000fca0007ffe002 */
[----:B0-----:R-:W-:-:S04]  /*0a20*/  IMAD.WIDE.U32 R16, R23, 0x4, R8 ;  /* 0x0000000417107825 */ /* 0x001fc800078e0008 */
[----:B---3--:R-:W-:-:S05]  /*0a30*/  IMAD R27, R4, UR7, R27 ;  /* 0x00000007041b7c24 */ /* 0x008fca000f8e021b */
        /* <DEDUP_REMOVED lines=8> */
[----:B--2---:R-:W-:-:S04]  /*0ac0*/  IMAD.IADD R25, R25, 0x1, R2 ;  /* 0x0000000119197824 */ /* 0x004fc800078e0202 */
        /* <DEDUP_REMOVED lines=57> */
[----:B------:R-:W2:Y:S01]  /*0e60*/  LDG.E.S8 R2, desc[UR8][R10.64+0x7] ;  /* 0x000007080a027981 */ /* 0x000ea2000c1e1300 */
[----:B------:R-:W-:-:S04]  /*0e70*/  UIADD3 UR5, UPT, UPT, UR5, 0x8, URZ ;  /* 0x0000000805057890 */ /* 0x000fc8000fffe0ff */
[----:B------:R-:W-:Y:S01]  /*0e80*/  UISETP.NE.AND UP1, UPT, UR5, UR4, UPT ;  /* 0x000000040500728c */ /* 0x000fe2000bf25270 */
[----:B--2---:R-:W-:Y:S01]  /*0e90*/  IMAD.IADD R13, R25, 0x1, R2 ;  /* 0x00000001190d7824 */ /* 0x004fe200078e0202 */
[----:B------:R-:W-:-:S07]  /*0ea0*/  IADD3 R2, PT, PT, R23, R2, RZ ;  /* 0x0000000217027210 */ /* 0x000fce0007ffe0ff */
[----:B0-----:R-:W-:Y:S05]  /*0eb0*/  BRA.U UP1, `(.L_x_8) ;  /* 0xfffffff901087547 */ /* 0x001fea000b83ffff */
.L_x_7:
[----:B------:R-:W-:Y:S05]  /*0ec0*/  BRA.U !UP0, `(.L_x_6) ;  /* 0x0000000508f07547 */ /* 0x000fea000b800000 */
[----:B------:R-:W-:Y:S02]  /*0ed0*/  UISETP.GE.U32.AND UP0, UPT, UR6, 0x4, UPT ;  /* 0x000000040600788c */ /* 0x000fe4000bf06070 */
[----:B------:R-:W-:-:S04]  /*0ee0*/  ULOP3.LUT UR5, UR10, 0x3, URZ, 0xc0, !UPT ;  /* 0x000000030a057892 */ /* 0x000fc8000f8ec0ff */
[----:B------:R-:W-:-:S03]  /*0ef0*/  UISETP.NE.AND UP1, UPT, UR5, URZ, UPT ;  /* 0x000000ff0500728c */ /* 0x000fc6000bf25270 */
[----:B------:R-:W-:Y:S08]  /*0f00*/  BRA.U !UP0, `(.L_x_9) ;  /* 0x0000000508007547 */ /* 0x000ff0000b800000 */
[----:B------:R-:W-:Y:S01]  /*0f10*/  IADD3 R10, P0, PT, R6, UR4, RZ ;  /* 0x00000004060a7c10 */ /* 0x000fe2000ff1e0ff */
[----:B------:R-:W-:-:S04]  /*0f20*/  IMAD.WIDE.U32 R14, R13, 0x4, R8 ;  /* 0x000000040d0e7825 */ /* 0x000fc800078e0008 */
[----:B------:R-:W-:Y:S01]  /*0f30*/  IMAD.X R11, RZ, RZ, R5, P0 ;  /* 0x000000ffff0b7224 */ /* 0x000fe200000e0605 */
[----:B--2---:R-:W2:Y:S04]  /*0f40*/  LDG.E R17, desc[UR8][R14.64] ;  /* 0x000000080e117981 */ /* 0x004ea8000c1e1900 */
[----:B------:R-:W2:Y:S01]  /*0f50*/  LDG.E.S8 R4, desc[UR8][R10.64] ;  /* 0x000000080a047981 */ /* 0x000ea2000c1e1300 */
[----:B------:R-:W-:Y:S01]  /*0f60*/  IADD3 R19, PT, PT, R2, -0x1, RZ ;  /* 0xffffffff02137810 */ /* 0x000fe20007ffe0ff */
[----:B--2---:R-:W-:-:S04]  /*0f70*/  IMAD R21, R4, UR4, R17 ;  /* 0x0000000404157c24 */ /* 0x004fc8000f8e0211 */
[----:B------:R-:W-:Y:S01]  /*0f80*/  IMAD.WIDE.U32 R16, R19, 0x4, R8 ;  /* 0x0000000413107825 */ /* 0x000fe200078e0008 */
        /* <DEDUP_REMOVED lines=8> */
[----:B--2---:R-:W-:-:S04]  /*1010*/  IMAD.IADD R25, R13, 0x1, R2 ;  /* 0x000000010d197824 */ /* 0x004fc800078e0202 */
[----:B------:R-:W-:-:S05]  /*1020*/  IMAD.WIDE.U32 R12, R25, 0x4, R8 ;  /* 0x00000004190c7825 */ /* 0x000fca00078e0008 */
[----:B------:R-:W2:Y:S01]  /*1030*/  LDG.E R27, desc[UR8][R12.64] ;  /* 0x000000080c1b7981 */ /* 0x000ea2000c1e1900 */
[----:B---3--:R-:W-:Y:S01]  /*1040*/  IMAD R4, R4, UR4, R4 ;  /* 0x0000000404047c24 */ /* 0x008fe2000f8e0204 */
[----:B------:R-:W-:-:S05]  /*1050*/  IADD3 R19, PT, PT, R19, -0x1, R2 ;  /* 0xffffffff13137810 */ /* 0x000fca0007ffe002 */
[----:B0-----:R-:W-:Y:S01]  /*1060*/  IMAD.WIDE.U32 R14, R19, 0x4, R8 ;  /* 0x00000004130e7825 */ /* 0x001fe200078e0008 */
[----:B--2---:R-:W-:-:S05]  /*1070*/  IADD3 R27, PT, PT, R4, R27, RZ ;  /* 0x0000001b041b7210 */ /* 0x004fca0007ffe0ff */
[----:B------:R0:W-:Y:S04]  /*1080*/  STG.E desc[UR8][R12.64], R27 ;  /* 0x0000001b0c007986 */ /* 0x0001e8000c101908 */
[----:B------:R-:W2:Y:S04]  /*1090*/  LDG.E.S8 R2, desc[UR8][R10.64+0x1] ;  /* 0x000001080a027981 */ /* 0x000ea8000c1e1300 */
[----:B-1----:R-:W3:Y:S01]  /*10a0*/  LDG.E R17, desc[UR8][R14.64] ;  /* 0x000000080e117981 */ /* 0x002ee2000c1e1900 */
[----:B--2---:R-:W-:-:S05]  /*10b0*/  IADD3 R2, PT, PT, -R2, 0x1, RZ ;  /* 0x0000000102027810 */ /* 0x004fca0007ffe1ff */
[----:B------:R-:W-:-:S04]  /*10c0*/  IMAD R2, R2, UR4, R2 ;  /* 0x0000000402027c24 */ /* 0x000fc8000f8e0202 */
[----:B---3--:R-:W-:-:S05]  /*10d0*/  IMAD.IADD R21, R2, 0x1, R17 ;  /* 0x0000000102157824 */ /* 0x008fca00078e0211 */
[----:B------:R1:W-:Y:S04]  /*10e0*/  STG.E desc[UR8][R14.64], R21 ;  /* 0x000000150e007986 */ /* 0x0003e8000c101908 */
[----:B------:R-:W2:Y:S04]  /*10f0*/  LDG.E.S8 R2, desc[UR8][R10.64+0x1] ;  /* 0x000001080a027981 */ /* 0x000ea8000c1e1300 */
[----:B------:R-:W3:Y:S01]  /*1100*/  LDG.E.S8 R4, desc[UR8][R10.64+0x2] ;  /* 0x000002080a047981 */ /* 0x000ee2000c1e1300 */
[----:B--2---:R-:W-:-:S05]  /*1110*/  IADD3 R25, PT, PT, R25, R2, RZ ;  /* 0x0000000219197210 */ /* 0x004fca0007ffe0ff */
        /* <DEDUP_REMOVED lines=28> */
[----:B------:R-:W-:Y:S01]  /*12e0*/  UIADD3 UR4, UPT, UPT, UR4, 0x4, URZ ;  /* 0x0000000404047890 */ /* 0x000fe2000fffe0ff */
[----:B--2---:R-:W-:Y:S01]  /*12f0*/  IMAD.IADD R13, R25, 0x1, R2 ;  /* 0x00000001190d7824 */ /* 0x004fe200078e0202 */
[----:B0-----:R-:W-:-:S10]  /*1300*/  IADD3 R2, PT, PT, R23, R2, RZ ;  /* 0x0000000217027210 */ /* 0x001fd40007ffe0ff */
.L_x_9:
[----:B------:R-:W-:Y:S05]  /*1310*/  BRA.U !UP1, `(.L_x_6) ;  /* 0x0000000109dc7547 */ /* 0x000fea000b800000 */
[----:B------:R-:W-:Y:S02]  /*1320*/  UISETP.NE.AND UP0, UPT, UR5, 0x1, UPT ;  /* 0x000000010500788c */ /* 0x000fe4000bf05270 */
[----:B------:R-:W-:-:S04]  /*1330*/  ULOP3.LUT UR6, UR10, 0x1, URZ, 0xc0, !UPT ;  /* 0x000000010a067892 */ /* 0x000fc8000f8ec0ff */
[----:B------:R-:W-:-:S03]  /*1340*/  UISETP.NE.U32.AND UP1, UPT, UR6, 0x1, UPT ;  /* 0x000000010600788c */ /* 0x000fc6000bf25070 */
[----:B------:R-:W-:Y:S08]  /*1350*/  BRA.U !UP0, `(.L_x_10) ;  /* 0x0000000108887547 */ /* 0x000ff0000b800000 */
        /* <DEDUP_REMOVED lines=30> */
[----:B------:R-:W2:Y:S01]  /*1540*/  LDG.E.S8 R2, desc[UR8][R10.64+0x1] ;  /* 0x000001080a027981 */ /* 0x000ea2000c1e1300 */
[----:B------:R-:W-:Y:S01]  /*1550*/  UIADD3 UR4, UPT, UPT, UR4, 0x2, URZ ;  /* 0x0000000204047890 */ /* 0x000fe2000fffe0ff */
[-C--:B--2---:R-:W-:Y:S02]  /*1560*/  IADD3 R13, PT, PT, R13, R2.reuse, RZ ;  /* 0x000000020d0d7210 */ /* 0x084fe40007ffe0ff */
[----:B0-----:R-:W-:-:S09]  /*1570*/  IADD3 R2, PT, PT, R21, R2, RZ ;  /* 0x0000000215027210 */ /* 0x001fd20007ffe0ff */
.L_x_10:
[----:B------:R-:W-:Y:S05]  /*1580*/  BRA.U UP1, `(.L_x_6) ;  /* 0x0000000101407547 */ /* 0x000fea000b800000 */
        /* <DEDUP_REMOVED lines=14> */
[----:B------:R-:W2:Y:S02]  /*1670*/  LDG.E.S8 R2, desc[UR8][R10.64] ;  /* 0x000000080a027981 */ /* 0x000ea4000c1e1300 */
[----:B0-2---:R-:W-:-:S07]  /*1680*/  IADD3 R13, PT, PT, R13, R2, RZ ;  /* 0x000000020d0d7210 */ /* 0x005fce0007ffe0ff */
.L_x_6:
[----:B------:R-:W-:-:S04]  /*1690*/  IADD3 R12, PT, PT, -R13, UR10, RZ ;  /* 0x0000000a0d0c7c10 */ /* 0x000fc8000fffe1ff */
[----:B------:R-:W-:-:S13]  /*16a0*/  ISETP.NE.AND P0, PT, R12, RZ, PT ;  /* 0x000000ff0c00720c */ /* 0x000fda0003f05270 */
[----:B------:R-:W-:Y:S05]  /*16b0*/  @!P0 EXIT ;  /* 0x000000000000894d */ /* 0x000fea0003800000 */
[----:B------:R-:W0:Y:S02]  /*16c0*/  LDC.64 R14, c[0x0][0x3c8] ;  /* 0x0000f200ff0e7b82 */ /* 0x000e240000000a00 */
[----:B0-----:R-:W-:-:S05]  /*16d0*/  IMAD.WIDE.U32 R14, R0, 0x30, R14 ;  /* 0x00000030000e7825 */ /* 0x001fca00078e000e */
[----:B------:R-:W3:Y:S04]  /*16e0*/  LDG.E.64 R18, desc[UR8][R14.64] ;  /* 0x000000080e127981 */ /* 0x000ee8000c1e1b00 */
[----:B------:R-:W4:Y:S04]  /*16f0*/  LDG.E.64 R10, desc[UR8][R14.64+0x10] ;  /* 0x000010080e0a7981 */ /* 0x000f28000c1e1b00 */
[----:B--2---:R-:W2:Y:S01]  /*1700*/  LDG.E.64 R16, desc[UR8][R14.64+0x8] ;  /* 0x000008080e107981 */ /* 0x004ea2000c1e1b00 */
[----:B---3--:R-:W-:Y:S02]  /*1710*/  SHF.R.U32.HI R2, RZ, 0x2, R19 ;  /* 0x00000002ff027819 */ /* 0x008fe40000011613 */
[----:B------:R-:W-:-:S02]  /*1720*/  IADD3 R18, PT, PT, R18, 0x587c5, RZ ;  /* 0x000587c512127810 */ /* 0x000fc40007ffe0ff */
[----:B------:R-:W-:Y:S01]  /*1730*/  LOP3.LUT R2, R2, R19, RZ, 0x3c, !PT ;  /* 0x0000001302027212 */ /* 0x000fe200078e3cff */
[----:B----4-:R-:W-:Y:S01]  /*1740*/  IMAD.SHL.U32 R19, R11, 0x10, RZ ;  /* 0x000000100b137824 */ /* 0x010fe200078e00ff */
[----:B------:R-:W-:Y:S01]  /*1750*/  MOV R22, R11 ;  /* 0x0000000b00167202 */ /* 0x000fe20000000f00 */
[----:B------:R-:W-:Y:S01]  /*1760*/  IMAD.MOV.U32 R21, RZ, RZ, R10 ;  /* 0x000000ffff157224 */ /* 0x000fe200078e000a */
[C---:B------:R-:W-:Y:S02]  /*1770*/  SHF.L.U32 R4, R2.reuse, 0x1, RZ ;  /* 0x0000000102047819 */ /* 0x040fe400000006ff */
[----:B--2---:R-:W-:Y:S02]  /*1780*/  MOV R20, R17 ;  /* 0x0000001100147202 */ /* 0x004fe40000000f00 */
[----:B------:R-:W-:Y:S01]  /*1790*/  LOP3.LUT R2, R2, R4, R19, 0x96, !PT ;  /* 0x0000000402027212 */ /* 0x000fe200078e9613 */
[----:B------:R-:W-:Y:S01]  /*17a0*/  IMAD.MOV.U32 R19, RZ, RZ, R16 ;  /* 0x000000ffff137224 */ /* 0x000fe200078e0010 */
[----:B-----5:R-:W-:Y:S01]  /*17b0*/  IADD3 R4, P0, PT, R3, R6, RZ ;  /* 0x0000000603047210 */ /* 0x020fe20007f1e0ff */
[----:B------:R0:W-:Y:S01]  /*17c0*/  STG.E.64 desc[UR8][R14.64+0x8], R20 ;  /* 0x000008140e007986 */ /* 0x0001e2000c101b08 */
[----:B------:R-:W-:-:S02]  /*17d0*/  LOP3.LUT R23, R2, R11, RZ, 0x3c, !PT ;  /* 0x0000000b02177212 */ /* 0x000fc400078e3cff */
[----:B------:R-:W-:Y:S01]  /*17e0*/  IADD3.X R5, PT, PT, RZ, R5, RZ, P0, !PT ;  /* 0x00000005ff057210 */ /* 0x000fe200007fe4ff */
[----:B------:R0:W-:Y:S04]  /*17f0*/  STG.E.64 desc[UR8][R14.64], R18 ;  /* 0x000000120e007986 */ /* 0x0001e8000c101b08 */
[----:B------:R0:W-:Y:S04]  /*1800*/  STG.E.64 desc[UR8][R14.64+0x10], R22 ;  /* 0x000010160e007986 */ /* 0x0001e8000c101b08 */
[----:B------:R-:W2:Y:S01]  /*1810*/  LDG.E.U8 R4, desc[UR8][R4.64] ;  /* 0x0000000804047981 */ /* 0x000ea2000c1e1100 */
[----:B------:R-:W-:Y:S01]  /*1820*/  IADD3 R2, PT, PT, R23, R18, RZ ;  /* 0x0000001217027210 */ /* 0x000fe20007ffe0ff */
[----:B------:R-:W-:-:S03]  /*1830*/  IMAD.MOV.U32 R11, RZ, RZ, 0x2f800000 ;  /* 0x2f800000ff0b7424 */ /* 0x000fc600078e00ff */
[----:B------:R-:W-:-:S05]  /*1840*/  I2FP.F32.U32 R2, R2 ;  /* 0x0000000200027245 */ /* 0x000fca0000201000 */
[----:B------:R-:W-:Y:S01]  /*1850*/  FFMA R11, R2, R11, 1.1641532182693481445e-10 ;  /* 0x2f000000020b7423 */ /* 0x000fe2000000000b */
[----:B--2---:R-:W-:-:S13]  /*1860*/  ISETP.NE.AND P0, PT, R4, RZ, PT ;  /* 0x000000ff0400720c */ /* 0x004fda0003f05270 */
[----:B0-----:R-:W-:Y:S05]  /*1870*/  @!P0 BRA `(.L_x_11) ;  /* 0x00000004000c8947 */ /* 0x001fea0003800000 */
[----:B------:R-:W0:Y:S01]  /*1880*/  LDC R2, c[0x0][0x3d0] ;  /* 0x0000f400ff027b82 */ /* 0x000e220000000800 */
[----:B------:R-:W-:Y:S01]  /*1890*/  I2FP.F32.U32 R13, R13 ;  /* 0x0000000d000d7245 */ /* 0x000fe20000201000 */
[----:B------:R-:W-:Y:S04]  /*18a0*/  BSSY.RECONVERGENT B0, `(.L_x_12) ;  /* 0x0000037000007945 */ /* 0x000fe80003800200 */
[----:B0-----:R-:W-:-:S05]  /*18b0*/  FFMA R2, -R13, R2, 1 ;  /* 0x3f8000000d027423 */ /* 0x001fca0000000102 */
[----:B------:R-:W-:-:S13]  /*18c0*/  FSETP.GEU.AND P0, PT, R11, R2, PT ;  /* 0x000000020b00720b */ /* 0x000fda0003f0e000 */
[----:B------:R-:W-:Y:S05]  /*18d0*/  @P0 BRA `(.L_x_13) ;  /* 0x0000000000840947 */ /* 0x000fea0003800000 */
[----:B------:R-:W0:Y:S01]  /*18e0*/  MUFU.RCP R7, R2 ;  /* 0x0000000200077308 */ /* 0x000e220000001000 */
[----:B------:R-:W-:Y:S01]  /*18f0*/  I2FP.F32.U32 R5, R12 ;  /* 0x0000000c00057245 */ /* 0x000fe20000201000 */
[----:B------:R-:W-:Y:S04]  /*1900*/  BSSY.RECONVERGENT B1, `(.L_x_14) ;  /* 0x000000c000017945 */ /* 0x000fe80003800200 */
[----:B------:R-:W-:-:S04]  /*1910*/  FMUL R3, R11, R5 ;  /* 0x000000050b037220 */ /* 0x000fc80000400000 */
[----:B------:R-:W1:Y:S01]  /*1920*/  FCHK P0, R3, R2 ;  /* 0x0000000203007302 */ /* 0x000e620000000000 */
[----:B0-----:R-:W-:-:S04]  /*1930*/  FFMA R4, -R2, R7, 1 ;  /* 0x3f80000002047423 */ /* 0x001fc80000000107 */
[----:B------:R-:W-:-:S04]  /*1940*/  FFMA R4, R7, R4, R7 ;  /* 0x0000000407047223 */ /* 0x000fc80000000007 */
[----:B------:R-:W-:-:S04]  /*1950*/  FFMA R7, R3, R4, RZ ;  /* 0x0000000403077223 */ /* 0x000fc800000000ff */
[----:B------:R-:W-:-:S04]  /*1960*/  FFMA R6, -R2, R7, R3 ;  /* 0x0000000702067223 */ /* 0x000fc80000000103 */
[----:B------:R-:W-:Y:S01]  /*1970*/  FFMA R4, R4, R6, R7 ;  /* 0x0000000604047223 */ /* 0x000fe20000000007 */
[----:B-1----:R-:W-:Y:S06]  /*1980*/  @!P0 BRA `(.L_x_15) ;  /* 0x00000000000c8947 */ /* 0x002fec0003800000 */
[----:B------:R-:W-:-:S07]  /*1990*/  MOV R4, 0x19b0 ;  /* 0x000019b000047802 */ /* 0x000fce0000000f00 */
[----:B------:R-:W-:Y:S05]  /*19a0*/  CALL.REL.NOINC `($__internal_0_$__cuda_sm3x_div_rn_noftz_f32_slowpath) ;  /* 0x0000000400647944 */ /* 0x000fea0003c00000 */
[----:B------:R-:W-:-:S07]  /*19b0*/  MOV R4, R3 ;  /* 0x0000000300047202 */ /* 0x000fce0000000f00 */
.L_x_15:
[----:B------:R-:W-:Y:S05]  /*19c0*/  BSYNC.RECONVERGENT B1 ;  /* 0x0000000000017941 */ /* 0x000fea0003800200 */
.L_x_14:
[----:B------:R-:W0:Y:S01]  /*19d0*/  MUFU.RCP R6, R5 ;  /* 0x0000000500067308 */ /* 0x000e220000001000 */
[----:B------:R-:W-:Y:S01]  /*19e0*/  FADD R4, R13, R4 ;  /* 0x000000040d047221 */ /* 0x000fe20000000000 */
[----:B------:R-:W-:Y:S06]  /*19f0*/  BSSY.RECONVERGENT B1, `(.L_x_16) ;  /* 0x000000e000017945 */ /* 0x000fec0003800200 */
[----:B------:R-:W1:Y:S08]  /*1a00*/  FCHK P0, R2, R5 ;  /* 0x0000000502007302 */ /* 0x000e700000000000 */
[----:B------:R2:W3:Y:S01]  /*1a10*/  F2I.U32.TRUNC.NTZ R11, R4 ;  /* 0x00000004000b7305 */ /* 0x0004e2000020f000 */
[----:B0-----:R-:W-:-:S04]  /*1a20*/  FFMA R3, -R5, R6, 1 ;  /* 0x3f80000005037423 */ /* 0x001fc80000000106 */
[----:B------:R-:W-:-:S04]  /*1a30*/  FFMA R3, R6, R3, R6 ;  /* 0x0000000306037223 */ /* 0x000fc80000000006 */
[----:B------:R-:W-:-:S04]  /*1a40*/  FFMA R6, R2, R3, RZ ;  /* 0x0000000302067223 */ /* 0x000fc800000000ff */
[----:B------:R-:W-:-:S04]  /*1a50*/  FFMA R7, -R5, R6, R2 ;  /* 0x0000000605077223 */ /* 0x000fc80000000102 */
[----:B------:R-:W-:Y:S01]  /*1a60*/  FFMA R7, R3, R7, R6 ;  /* 0x0000000703077223 */ /* 0x000fe20000000006 */
[----:B-123--:R-:W-:Y:S06]  /*1a70*/  @!P0 BRA `(.L_x_17) ;  /* 0x0000000000148947 */ /* 0x00efec0003800000 */
[----:B------:R-:W-:Y:S01]  /*1a80*/  MOV R3, R2 ;  /* 0x0000000200037202 */ /* 0x000fe20000000f00 */
[----:B------:R-:W-:Y:S01]  /*1a90*/  IMAD.MOV.U32 R2, RZ, RZ, R5 ;  /* 0x000000ffff027224 */ /* 0x000fe200078e0005 */
[----:B------:R-:W-:-:S07]  /*1aa0*/  MOV R4, 0x1ac0 ;  /* 0x00001ac000047802 */ /* 0x000fce0000000f00 */
[----:B------:R-:W-:Y:S05]  /*1ab0*/  CALL.REL.NOINC `($__internal_0_$__cuda_sm3x_div_rn_noftz_f32_slowpath) ;  /* 0x0000000400207944 */ /* 0x000fea0003c00000 */
[----:B------:R-:W-:-:S07]  /*1ac0*/  MOV R7, R3 ;  /* 0x0000000300077202 */ /* 0x000fce0000000f00 */
.L_x_17:
[----:B------:R-:W-:Y:S05]  /*1ad0*/  BSYNC.RECONVERGENT B1 ;  /* 0x0000000000017941 */ /* 0x000fea0003800200 */
.L_x_16:
[----:B------:R-:W-:Y:S05]  /*1ae0*/  BRA `(.L_x_18) ;  /* 0x0000000000487947 */ /* 0x000fea0003800000 */
.L_x_13:
[----:B------:R-:W-:Y:S01]  /*1af0*/  FADD R6, -R2, 1 ;  /* 0x3f80000002067421 */ /* 0x000fe20000000100 */
[----:B------:R-:W-:Y:S01]  /*1b00*/  FADD R2, R11, -R2 ;  /* 0x800000020b027221 */ /* 0x000fe20000000000 */
[----:B------:R-:W-:Y:S02]  /*1b10*/  BSSY.RECONVERGENT B1, `(.L_x_19) ;  /* 0x000000e000017945 */ /* 0x000fe40003800200 */
[----:B------:R-:W0:Y:S01]  /*1b20*/  MUFU.RCP R4, R6 ;  /* 0x0000000600047308 */ /* 0x000e220000001000 */
[----:B------:R-:W-:-:S07]  /*1b30*/  FMUL R3, R13, R2 ;  /* 0x000000020d037220 */ /* 0x000fce0000400000 */
[----:B------:R-:W1:Y:S01]  /*1b40*/  FCHK P0, R3, R6 ;  /* 0x0000000603007302 */ /* 0x000e620000000000 */
[----:B0-----:R-:W-:-:S04]  /*1b50*/  FFMA R5, -R6, R4, 1 ;  /* 0x3f80000006057423 */ /* 0x001fc80000000104 */
[----:B------:R-:W-:-:S04]  /*1b60*/  FFMA R4, R4, R5, R4 ;  /* 0x0000000504047223 */ /* 0x000fc80000000004 */
[----:B------:R-:W-:-:S04]  /*1b70*/  FFMA R5, R3, R4, RZ ;  /* 0x0000000403057223 */ /* 0x000fc800000000ff */
[----:B------:R-:W-:-:S04]  /*1b80*/  FFMA R2, -R6, R5, R3 ;  /* 0x0000000506027223 */ /* 0x000fc80000000103 */
[----:B------:R-:W-:Y:S01]  /*1b90*/  FFMA R2, R4, R2, R5 ;  /* 0x0000000204027223 */ /* 0x000fe20000000005 */
[----:B-1----:R-:W-:Y:S06]  /*1ba0*/  @!P0 BRA `(.L_x_20) ;  /* 0x0000000000108947 */ /* 0x002fec0003800000 */
[----:B------:R-:W-:Y:S02]  /*1bb0*/  MOV R2, R6 ;  /* 0x0000000600027202 */ /* 0x000fe40000000f00 */
[----:B------:R-:W-:-:S07]  /*1bc0*/  MOV R4, 0x1be0 ;  /* 0x00001be000047802 */ /* 0x000fce0000000f00 */
[----:B------:R-:W-:Y:S05]  /*1bd0*/  CALL.REL.NOINC `($__internal_0_$__cuda_sm3x_div_rn_noftz_f32_slowpath) ;  /* 0x0000000000d87944 */ /* 0x000fea0003c00000 */
[----:B------:R-:W-:-:S07]  /*1be0*/  IMAD.MOV.U32 R2, RZ, RZ, R3 ;  /* 0x000000ffff027224 */ /* 0x000fce00078e0003 */
.L_x_20:
[----:B------:R-:W-:Y:S05]  /*1bf0*/  BSYNC.RECONVERGENT B1 ;  /* 0x0000000000017941 */ /* 0x000fea0003800200 */
.L_x_19:
[----:B------:R0:W1:Y:S02]  /*1c00*/  F2I.U32.TRUNC.NTZ R11, R2 ;  /* 0x00000002000b7305 */ /* 0x000064000020f000 */
.L_x_18:
[----:B------:R-:W-:Y:S05]  /*1c10*/  BSYNC.RECONVERGENT B0 ;  /* 0x0000000000007941 */ /* 0x000fea0003800200 */
.L_x_12:
[----:B0-----:R-:W0:Y:S01]  /*1c20*/  LDC.64 R2, c[0x0][0x390] ;  /* 0x0000e400ff027b82 */ /* 0x001e220000000a00 */
[----:B-1----:R-:W-:-:S07]  /*1c30*/  IMAD.WIDE.U32 R8, R11, 0x4, R8 ;  /* 0x000000040b087825 */ /* 0x002fce00078e0008 */
[----:B------:R-:W1:Y:S01]  /*1c40*/  LDC.64 R4, c[0x0][0x388] ;  /* 0x0000e200ff047b82 */ /* 0x000e620000000a00 */
[----:B0-----:R-:W-:-:S05]  /*1c50*/  IMAD.WIDE.U32 R2, R0, 0x4, R2 ;  /* 0x0000000400027825 */ /* 0x001fca00078e0002 */
[----:B------:R-:W-:Y:S04]  /*1c60*/  STG.E desc[UR8][R2.64], R7 ;  /* 0x0000000702007986 */ /* 0x000fe8000c101908 */
[----:B------:R-:W2:Y:S01]  /*1c70*/  LDG.E R9, desc[UR8][R8.64] ;  /* 0x0000000808097981 */ /* 0x000ea2000c1e1900 */
[----:B-1----:R-:W-:-:S05]  /*1c80*/  IMAD.WIDE.U32 R4, R0, 0x4, R4 ;  /* 0x0000000400047825 */ /* 0x002fca00078e0004 */
[----:B--2---:R-:W-:Y:S01]  /*1c90*/  STG.E desc[UR8][R4.64], R9 ;  /* 0x0000000904007986 */ /* 0x004fe2000c101908 */
[----:B------:R-:W-:Y:S05]  /*1ca0*/  EXIT ;  /* 0x000000000000794d */ /* 0x000fea0003800000 */
.L_x_11:
[----:B------:R-:W0:Y:S01]  /*1cb0*/  LDC R5, c[0x0][0x3d0] ;  /* 0x0000f400ff057b82 */ /* 0x000e220000000800 */
[----:B------:R-:W-:-:S06]  /*1cc0*/  UIADD3 UR4, UPT, UPT, UR10, -0x1, URZ ;  /* 0xffffffff0a047890 */ /* 0x000fcc000fffe0ff */
[----:B------:R-:W-:-:S05]  /*1cd0*/  I2FP.F32.U32 R2, UR4 ;  /* 0x0000000400027c45 */ /* 0x000fca0008201000 */
[----:B0-----:R-:W-:-:S05]  /*1ce0*/  FFMA R2, -R2, R5, 1 ;  /* 0x3f80000002027423 */ /* 0x001fca0000000105 */
[----:B------:R-:W-:-:S13]  /*1cf0*/  FSETP.GEU.AND P0, PT, R11, R2, PT ;  /* 0x000000020b00720b */ /* 0x000fda0003f0e000 */
[----:B------:R-:W0:Y:S08]  /*1d00*/  @!P0 LDC.64 R4, c[0x0][0x388] ;  /* 0x0000e200ff048b82 */ /* 0x000e300000000a00 */
[----:B------:R-:W1:Y:S01]  /*1d10*/  @!P0 LDC.64 R6, c[0x0][0x390] ;  /* 0x0000e400ff068b82 */ /* 0x000e620000000a00 */
[----:B0-----:R-:W-:-:S05]  /*1d20*/  @!P0 IMAD.WIDE.U32 R4, R0, 0x4, R4 ;  /* 0x0000000400048825 */ /* 0x001fca00078e0004 */
[----:B------:R0:W-:Y:S01]  /*1d30*/  @!P0 STG.E desc[UR8][R4.64], R3 ;  /* 0x0000000304008986 */ /* 0x0001e2000c101908 */
[----:B-1----:R-:W-:-:S05]  /*1d40*/  @!P0 IMAD.WIDE.U32 R6, R0, 0x4, R6 ;  /* 0x0000000400068825 */ /* 0x002fca00078e0006 */
[----:B------:R0:W-:Y:S01]  /*1d50*/  @!P0 STG.E desc[UR8][R6.64], R2 ;  /* 0x0000000206008986 */ /* 0x0001e2000c101908 */
[----:B------:R-:W-:Y:S05]  /*1d60*/  @!P0 EXIT ;  /* 0x000000000000894d */ /* 0x000fea0003800000 */
[----:B0-----:R-:W-:Y:S01]  /*1d70*/  FADD R4, -R2, 1 ;  /* 0x3f80000002047421 */ /* 0x001fe20000000100 */
[----:B------:R-:W-:Y:S01]  /*1d80*/  I2FP.F32.U32 R6, R13 ;  /* 0x0000000d00067245 */ /* 0x000fe20000201000 */
[----:B------:R-:W-:Y:S01]  /*1d90*/  FADD R3, R11, -R2 ;  /* 0x800000020b037221 */ /* 0x000fe20000000000 */
[----:B------:R-:W-:Y:S01]  /*1da0*/  BSSY.RECONVERGENT B0, `(.L_x_21) ;  /* 0x000000e000007945 */ /* 0x000fe20003800200 */
[----:B------:R-:W0:Y:S02]  /*1db0*/  MUFU.RCP R5, R4 ;  /* 0x0000000400057308 */ /* 0x000e240000001000 */
[----:B------:R-:W-:-:S06]  /*1dc0*/  FMUL R3, R3, R6 ;  /* 0x0000000603037220 */ /* 0x000fcc0000400000 */
        /* <DEDUP_REMOVED lines=10> */
[----:B------:R-:W-:-:S07]  /*1e70*/  MOV R6, R3 ;  /* 0x0000000300067202 */ /* 0x000fce0000000f00 */
.L_x_22:
[----:B------:R-:W-:Y:S05]  /*1e80*/  BSYNC.RECONVERGENT B0 ;  /* 0x0000000000007941 */ /* 0x000fea0003800200 */
.L_x_21:
[----:B------:R-:W0:Y:S01]  /*1e90*/  F2I.U32.TRUNC.NTZ R3, R6 ;  /* 0x0000000600037305 */ /* 0x000e22000020f000 */
[----:B------:R-:W1:Y:S08]  /*1ea0*/  LDC.64 R4, c[0x0][0x390] ;  /* 0x0000e400ff047b82 */ /* 0x000e700000000a00 */
[----:B------:R-:W2:Y:S01]  /*1eb0*/  LDC R7, c[0x0][0x3d0] ;  /* 0x0000f400ff077b82 */ /* 0x000ea20000000800 */
[----:B0-----:R-:W-:-:S07]  /*1ec0*/  IMAD.WIDE.U32 R8, R3, 0x4, R8 ;  /* 0x0000000403087825 */ /* 0x001fce00078e0008 */
[----:B------:R-:W0:Y:S01]  /*1ed0*/  LDC.64 R2, c[0x0][0x388] ;  /* 0x0000e200ff027b82 */ /* 0x000e220000000a00 */
[----:B------:R-:W3:Y:S01]  /*1ee0*/  LDG.E R9, desc[UR8][R8.64] ;  /* 0x0000000808097981 */ /* 0x000ee2000c1e1900 */
[----:B-1----:R-:W-:-:S04]  /*1ef0*/  IMAD.WIDE.U32 R4, R0, 0x4, R4 ;  /* 0x0000000400047825 */ /* 0x002fc800078e0004 */
[----:B0-----:R-:W-:-:S05]  /*1f00*/  IMAD.WIDE.U32 R2, R0, 0x4, R2 ;  /* 0x0000000400027825 */ /* 0x001fca00078e0002 */
[----:B---3--:R-:W-:Y:S04]  /*1f10*/  STG.E desc[UR8][R2.64], R9 ;  /* 0x0000000902007986 */ /* 0x008fe8000c101908 */
[----:B--2---:R-:W-:Y:S01]  /*1f20*/  STG.E desc[UR8][R4.64], R7 ;  /* 0x0000000704007986 */ /* 0x004fe2000c101908 */
[----:B------:R-:W-:Y:S05]  /*1f30*/  EXIT ;  /* 0x000000000000794d */ /* 0x000fea0003800000 */
        .weak           $__internal_0_$__cuda_sm3x_div_rn_noftz_f32_slowpath
        .type           $__internal_0_$__cuda_sm3x_div_rn_noftz_f32_slowpath,@function
        .size           $__internal_0_$__cuda_sm3x_div_rn_noftz_f32_slowpath,(.L_x_62 - $__internal_0_$__cuda_sm3x_div_rn_noftz_f32_slowpath)
$__internal_0_$__cuda_sm3x_div_rn_noftz_f32_slowpath:
[----:B------:R-:W-:Y:S01]  /*1f40*/  SHF.R.U32.HI R10, RZ, 0x17, R2 ;  /* 0x00000017ff0a7819 */ /* 0x000fe20000011602 */
[----:B------:R-:W-:Y:S01]  /*1f50*/  BSSY.RECONVERGENT B2, `(.L_x_23) ;  /* 0x0000063000027945 */ /* 0x000fe20003800200 */
[----:B------:R-:W-:Y:S02]  /*1f60*/  SHF.R.U32.HI R6, RZ, 0x17, R3 ;  /* 0x00000017ff067819 */ /* 0x000fe40000011603 */
[----:B------:R-:W-:Y:S02]  /*1f70*/  LOP3.LUT R10, R10, 0xff, RZ, 0xc0, !PT ;  /* 0x000000ff0a0a7812 */ /* 0x000fe400078ec0ff */
[----:B------:R-:W-:Y:S02]  /*1f80*/  LOP3.LUT R17, R6, 0xff, RZ, 0xc0, !PT ;  /* 0x000000ff06117812 */ /* 0x000fe400078ec0ff */
[----:B------:R-:W-:Y:S01]  /*1f90*/  MOV R12, R2 ;  /* 0x00000002000c7202 */ /* 0x000fe20000000f00 */
[----:B------:R-:W-:Y:S01]  /*1fa0*/  VIADD R15, R10, 0xffffffff ;  /* 0xffffffff0a0f7836 */ /* 0x000fe20000000000 */
[----:B------:R-:W-:-:S04]  /*1fb0*/  IADD3 R14, PT, PT, R17, -0x1, RZ ;  /* 0xffffffff110e7810 */ /* 0x000fc80007ffe0ff */
[----:B------:R-:W-:-:S04]  /*1fc0*/  ISETP.GT.U32.AND P0, PT, R15, 0xfd, PT ;  /* 0x000000fd0f00780c */ /* 0x000fc80003f04070 */
[----:B------:R-:W-:-:S13]  /*1fd0*/  ISETP.GT.U32.OR P0, PT, R14, 0xfd, P0 ;  /* 0x000000fd0e00780c */ /* 0x000fda0000704470 */
[----:B------:R-:W-:Y:S01]  /*1fe0*/  @!P0 IMAD.MOV.U32 R6, RZ, RZ, RZ ;  /* 0x000000ffff068224 */ /* 0x000fe200078e00ff */
[----:B------:R-:W-:Y:S06]  /*1ff0*/  @!P0 BRA `(.L_x_24) ;  /* 0x00000000005c8947 */ /* 0x000fec0003800000 */
[----:B------:R-:W-:Y:S02]  /*2000*/  FSETP.GTU.FTZ.AND P0, PT, |R3|, +INF , PT ;  /* 0x7f8000000300780b */ /* 0x000fe40003f1c200 */
[----:B------:R-:W-:-:S04]  /*2010*/  FSETP.GTU.FTZ.AND P1, PT, |R2|, +INF , PT ;  /* 0x7f8000000200780b */ /* 0x000fc80003f3c200 */
[----:B------:R-:W-:-:S13]  /*2020*/  PLOP3.LUT P0, PT, P0, P1, PT, 0xf8, 0x8f ;  /* 0x00000000008f781c */ /* 0x000fda0000703f70 */
[----:B------:R-:W-:Y:S05]  /*2030*/  @P0 BRA `(.L_x_25) ;  /* 0x00000004004c0947 */ /* 0x000fea0003800000 */
[----:B------:R-:W-:-:S13]  /*2040*/  LOP3.LUT P0, RZ, R12, 0x7fffffff, R3, 0xc8, !PT ;  /* 0x7fffffff0cff7812 */ /* 0x000fda000780c803 */
[----:B------:R-:W-:Y:S05]  /*2050*/  @!P0 BRA `(.L_x_26) ;  /* 0x00000004003c8947 */ /* 0x000fea0003800000 */
[C---:B------:R-:W-:Y:S02]  /*2060*/  FSETP.NEU.FTZ.AND P2, PT, |R3|.reuse, +INF , PT ;  /* 0x7f8000000300780b */ /* 0x040fe40003f5d200 */
[----:B------:R-:W-:Y:S02]  /*2070*/  FSETP.NEU.FTZ.AND P1, PT, |R2|, +INF , PT ;  /* 0x7f8000000200780b */ /* 0x000fe40003f3d200 */
[----:B------:R-:W-:-:S11]  /*2080*/  FSETP.NEU.FTZ.AND P0, PT, |R3|, +INF , PT ;  /* 0x7f8000000300780b */ /* 0x000fd60003f1d200 */
[----:B------:R-:W-:Y:S05]  /*2090*/  @!P1 BRA !P2, `(.L_x_26) ;  /* 0x00000004002c9947 */ /* 0x000fea0005000000 */
[----:B------:R-:W-:-:S04]  /*20a0*/  LOP3.LUT P2, RZ, R3, 0x7fffffff, RZ, 0xc0, !PT ;  /* 0x7fffffff03ff7812 */ /* 0x000fc8000784c0ff */
[----:B------:R-:W-:-:S13]  /*20b0*/  PLOP3.LUT P1, PT, P1, P2, PT, 0x2f, 0xf2 ;  /* 0x0000000000f2781c */ /* 0x000fda0000f24577 */
[----:B------:R-:W-:Y:S05]  /*20c0*/  @P1 BRA `(.L_x_27) ;  /* 0x0000000400181947 */ /* 0x000fea0003800000 */
[----:B------:R-:W-:-:S04]  /*20d0*/  LOP3.LUT P1, RZ, R12, 0x7fffffff, RZ, 0xc0, !PT ;  /* 0x7fffffff0cff7812 */ /* 0x000fc8000782c0ff */
[----:B------:R-:W-:-:S13]  /*20e0*/  PLOP3.LUT P0, PT, P0, P1, PT, 0x2f, 0xf2 ;  /* 0x0000000000f2781c */ /* 0x000fda0000702577 */
[----:B------:R-:W-:Y:S05]  /*20f0*/  @P0 BRA `(.L_x_28) ;  /* 0x0000000400000947 */ /* 0x000fea0003800000 */
[----:B------:R-:W-:Y:S02]  /*2100*/  ISETP.GE.AND P0, PT, R14, RZ, PT ;  /* 0x000000ff0e00720c */ /* 0x000fe40003f06270 */
[----:B------:R-:W-:-:S11]  /*2110*/  ISETP.GE.AND P1, PT, R15, RZ, PT ;  /* 0x000000ff0f00720c */ /* 0x000fd60003f26270 */
[----:B------:R-:W-:Y:S01]  /*2120*/  @P0 MOV R6, RZ ;  /* 0x000000ff00060202 */ /* 0x000fe20000000f00 */
[----:B------:R-:W-:Y:S01]  /*2130*/  @!P0 FFMA R3, R3, 1.84467440737095516160e+19, RZ ;  /* 0x5f80000003038823 */ /* 0x000fe200000000ff */
[----:B------:R-:W-:Y:S01]  /*2140*/  @!P0 MOV R6, 0xffffffc0 ;  /* 0xffffffc000068802 */ /* 0x000fe20000000f00 */
[----:B------:R-:W-:-:S04]  /*2150*/  @!P1 FFMA R12, R2, 1.84467440737095516160e+19, RZ ;  /* 0x5f800000020c9823 */ /* 0x000fc800000000ff */
[----:B------:R-:W-:-:S07]  /*2160*/  @!P1 VIADD R6, R6, 0x40 ;  /* 0x0000004006069836 */ /* 0x000fce0000000000 */
.L_x_24:
[----:B------:R-:W-:Y:S01]  /*2170*/  LEA R15, R10, 0xc0800000, 0x17 ;  /* 0xc08000000a0f7811 */ /* 0x000fe200078eb8ff */
[----:B------:R-:W-:Y:S03]  /*2180*/  BSSY.RECONVERGENT B3, `(.L_x_29) ;  /* 0x0000036000037945 */ /* 0x000fe60003800200 */
[----:B------:R-:W-:Y:S02]  /*2190*/  IADD3 R15, PT, PT, -R15, R12, RZ ;  /* 0x0000000c0f0f7210 */ /* 0x000fe40007ffe1ff */
[----:B------:R-:W-:Y:S02]  /*21a0*/  IADD3 R12, PT, PT, R17, -0x7f, RZ ;  /* 0xffffff81110c7810 */ /* 0x000fe40007ffe0ff */
[----:B------:R0:W1:Y:S01]  /*21b0*/  MUFU.RCP R14, R15 ;  /* 0x0000000f000e7308 */ /* 0x0000620000001000 */
[----:B------:R-:W-:Y:S02]  /*21c0*/  FADD.FTZ R16, -R15, -RZ ;  /* 0x800000ff0f107221 */ /* 0x000fe40000010100 */
[C---:B------:R-:W-:Y:S01]  /*21d0*/  IMAD R3, R12.reuse, -0x800000, R3 ;  /* 0xff8000000c037824 */ /* 0x040fe200078e0203 */
[----:B0-----:R-:W-:-:S05]  /*21e0*/  IADD3 R15, PT, PT, R12, 0x7f, -R10 ;  /* 0x0000007f0c0f7810 */ /* 0x001fca0007ffe80a */
[----:B------:R-:W-:Y:S02]  /*21f0*/  IMAD.IADD R15, R15, 0x1, R6 ;  /* 0x000000010f0f7824 */ /* 0x000fe400078e0206 */
[----:B-1----:R-:W-:-:S04]  /*2200*/  FFMA R17, R14, R16, 1 ;  /* 0x3f8000000e117423 */ /* 0x002fc80000000010 */
[----:B------:R-:W-:-:S04]  /*2210*/  FFMA R19, R14, R17, R14 ;  /* 0x000000110e137223 */ /* 0x000fc8000000000e */
[----:B------:R-:W-:-:S04]  /*2220*/  FFMA R14, R3, R19, RZ ;  /* 0x00000013030e7223 */ /* 0x000fc800000000ff */
[----:B------:R-:W-:-:S04]  /*2230*/  FFMA R17, R16, R14, R3 ;  /* 0x0000000e10117223 */ /* 0x000fc80000000003 */
[----:B------:R-:W-:-:S04]  /*2240*/  FFMA R14, R19, R17, R14 ;  /* 0x00000011130e7223 */ /* 0x000fc8000000000e */
[----:B------:R-:W-:-:S04]  /*2250*/  FFMA R17, R16, R14, R3 ;  /* 0x0000000e10117223 */ /* 0x000fc80000000003 */
[----:B------:R-:W-:-:S05]  /*2260*/  FFMA R3, R19, R17, R14 ;  /* 0x0000001113037223 */ /* 0x000fca000000000e */
[----:B------:R-:W-:-:S04]  /*2270*/  SHF.R.U32.HI R10, RZ, 0x17, R3 ;  /* 0x00000017ff0a7819 */ /* 0x000fc80000011603 */
[----:B------:R-:W-:-:S04]  /*2280*/  LOP3.LUT R10, R10, 0xff, RZ, 0xc0, !PT ;  /* 0x000000ff0a0a7812 */ /* 0x000fc800078ec0ff */
[----:B------:R-:W-:-:S04]  /*2290*/  IADD3 R12, PT, PT, R10, R15, RZ ;  /* 0x0000000f0a0c7210 */ /* 0x000fc80007ffe0ff */
[----:B------:R-:W-:-:S04]  /*22a0*/  IADD3 R6, PT, PT, R12, -0x1, RZ ;  /* 0xffffffff0c067810 */ /* 0x000fc80007ffe0ff */
[----:B------:R-:W-:-:S13]  /*22b0*/  ISETP.GE.U32.AND P0, PT, R6, 0xfe, PT ;  /* 0x000000fe0600780c */ /* 0x000fda0003f06070 */
[----:B------:R-:W-:Y:S05]  /*22c0*/  @!P0 BRA `(.L_x_30) ;  /* 0x0000000000808947 */ /* 0x000fea0003800000 */
[----:B------:R-:W-:-:S13]  /*22d0*/  ISETP.GT.AND P0, PT, R12, 0xfe, PT ;  /* 0x000000fe0c00780c */ /* 0x000fda0003f04270 */
[----:B------:R-:W-:Y:S05]  /*22e0*/  @P0 BRA `(.L_x_31) ;  /* 0x00000000006c0947 */ /* 0x000fea0003800000 */
[----:B------:R-:W-:-:S13]  /*22f0*/  ISETP.GE.AND P0, PT, R12, 0x1, PT ;  /* 0x000000010c00780c */ /* 0x000fda0003f06270 */
[----:B------:R-:W-:Y:S05]  /*2300*/  @P0 BRA `(.L_x_32) ;  /* 0x0000000000740947 */ /* 0x000fea0003800000 */
[----:B------:R-:W-:Y:S02]  /*2310*/  ISETP.GE.AND P0, PT, R12, -0x18, PT ;  /* 0xffffffe80c00780c */ /* 0x000fe40003f06270 */
[----:B------:R-:W-:-:S11]  /*2320*/  LOP3.LUT R3, R3, 0x80000000, RZ, 0xc0, !PT ;  /* 0x8000000003037812 */ /* 0x000fd600078ec0ff */
[----:B------:R-:W-:Y:S05]  /*2330*/  @!P0 BRA `(.L_x_32) ;  /* 0x0000000000688947 */ /* 0x000fea0003800000 */
[CCC-:B------:R-:W-:Y:S01]  /*2340*/  FFMA.RZ R6, R19.reuse, R17.reuse, R14.reuse ;  /* 0x0000001113067223 */ /* 0x1c0fe2000000c00e */
[CCC-:B------:R-:W-:Y:S01]  /*2350*/  FFMA.RM R15, R19.reuse, R17.reuse, R14.reuse ;  /* 0x00000011130f7223 */ /* 0x1c0fe2000000400e */
[C---:B------:R-:W-:Y:S02]  /*2360*/  ISETP.NE.AND P2, PT, R12.reuse, RZ, PT ;  /* 0x000000ff0c00720c */ /* 0x040fe40003f45270 */
[----:B------:R-:W-:Y:S02]  /*2370*/  ISETP.NE.AND P1, PT, R12, RZ, PT ;  /* 0x000000ff0c00720c */ /* 0x000fe40003f25270 */
[----:B------:R-:W-:Y:S01]  /*2380*/  LOP3.LUT R10, R6, 0x7fffff, RZ, 0xc0, !PT ;  /* 0x007fffff060a7812 */ /* 0x000fe200078ec0ff */
[----:B------:R-:W-:Y:S01]  /*2390*/  FFMA.RP R6, R19, R17, R14 ;  /* 0x0000001113067223 */ /* 0x000fe2000000800e */
[C---:B------:R-:W-:Y:S01]  /*23a0*/  VIADD R17, R12.reuse, 0x20 ;  /* 0x000000200c117836 */ /* 0x040fe20000000000 */
[----:B------:R-:W-:Y:S02]  /*23b0*/  IADD3 R12, PT, PT, -R12, RZ, RZ ;  /* 0x000000ff0c0c7210 */ /* 0x000fe40007ffe1ff */
[----:B------:R-:W-:-:S02]  /*23c0*/  LOP3.LUT R10, R10, 0x800000, RZ, 0xfc, !PT ;  /* 0x008000000a0a7812 */ /* 0x000fc400078efcff */
[----:B------:R-:W-:Y:S02]  /*23d0*/  FSETP.NEU.FTZ.AND P0, PT, R6, R15, PT ;  /* 0x0000000f0600720b */ /* 0x000fe40003f1d000 */
[----:B------:R-:W-:Y:S02]  /*23e0*/  SHF.L.U32 R17, R10, R17, RZ ;  /* 0x000000110a117219 */ /* 0x000fe400000006ff */
[----:B------:R-:W-:Y:S02]  /*23f0*/  SEL R15, R12, RZ, P2 ;  /* 0x000000ff0c0f7207 */ /* 0x000fe40001000000 */
[----:B------:R-:W-:Y:S02]  /*2400*/  ISETP.NE.AND P1, PT, R17, RZ, P1 ;  /* 0x000000ff1100720c */ /* 0x000fe40000f25270 */
[----:B------:R-:W-:Y:S02]  /*2410*/  SHF.R.U32.HI R15, RZ, R15, R10 ;  /* 0x0000000fff0f7219 */ /* 0x000fe4000001160a */
[----:B------:R-:W-:-:S02]  /*2420*/  PLOP3.LUT P0, PT, P0, P1, PT, 0xf8, 0x8f ;  /* 0x00000000008f781c */ /* 0x000fc40000703f70 */
[----:B------:R-:W-:Y:S02]  /*2430*/  SHF.R.U32.HI R17, RZ, 0x1, R15 ;  /* 0x00000001ff117819 */ /* 0x000fe4000001160f */
[----:B------:R-:W-:-:S04]  /*2440*/  SEL R6, RZ, 0x1, !P0 ;  /* 0x00000001ff067807 */ /* 0x000fc80004000000 */
[----:B------:R-:W-:-:S04]  /*2450*/  LOP3.LUT R6, R6, 0x1, R17, 0xf8, !PT ;  /* 0x0000000106067812 */ /* 0x000fc800078ef811 */
[----:B------:R-:W-:-:S04]  /*2460*/  LOP3.LUT R6, R6, R15, RZ, 0xc0, !PT ;  /* 0x0000000f06067212 */ /* 0x000fc800078ec0ff */
[----:B------:R-:W-:-:S04]  /*2470*/  IADD3 R6, PT, PT, R17, R6, RZ ;  /* 0x0000000611067210 */ /* 0x000fc80007ffe0ff */
[----:B------:R-:W-:Y:S01]  /*2480*/  LOP3.LUT R3, R6, R3, RZ, 0xfc, !PT ;  /* 0x0000000306037212 */ /* 0x000fe200078efcff */
[----:B------:R-:W-:Y:S06]  /*2490*/  BRA `(.L_x_32) ;  /* 0x0000000000107947 */ /* 0x000fec0003800000 */
.L_x_31:
[----:B------:R-:W-:-:S04]  /*24a0*/  LOP3.LUT R3, R3, 0x80000000, RZ, 0xc0, !PT ;  /* 0x8000000003037812 */ /* 0x000fc800078ec0ff */
[----:B------:R-:W-:Y:S01]  /*24b0*/  LOP3.LUT R3, R3, 0x7f800000, RZ, 0xfc, !PT ;  /* 0x7f80000003037812 */ /* 0x000fe200078efcff */
[----:B------:R-:W-:Y:S06]  /*24c0*/  BRA `(.L_x_32) ;  /* 0x0000000000047947 */ /* 0x000fec0003800000 */
.L_x_30:
[----:B------:R-:W-:-:S07]  /*24d0*/  IMAD R3, R15, 0x800000, R3 ;  /* 0x008000000f037824 */ /* 0x000fce00078e0203 */
.L_x_32:
[----:B------:R-:W-:Y:S05]  /*24e0*/  BSYNC.RECONVERGENT B3 ;  /* 0x0000000000037941 */ /* 0x000fea0003800200 */
.L_x_29:
[----:B------:R-:W-:Y:S05]  /*24f0*/  BRA `(.L_x_33) ;  /* 0x0000000000207947 */ /* 0x000fea0003800000 */
.L_x_28:
[----:B------:R-:W-:-:S04]  /*2500*/  LOP3.LUT R3, R12, 0x80000000, R3, 0x48, !PT ;  /* 0x800000000c037812 */ /* 0x000fc800078e4803 */
[----:B------:R-:W-:Y:S01]  /*2510*/  LOP3.LUT R3, R3, 0x7f800000, RZ, 0xfc, !PT ;  /* 0x7f80000003037812 */ /* 0x000fe200078efcff */
[----:B------:R-:W-:Y:S06]  /*2520*/  BRA `(.L_x_33) ;  /* 0x0000000000147947 */ /* 0x000fec0003800000 */
.L_x_27:
[----:B------:R-:W-:Y:S01]  /*2530*/  LOP3.LUT R3, R12, 0x80000000, R3, 0x48, !PT ;  /* 0x800000000c037812 */ /* 0x000fe200078e4803 */
[----:B------:R-:W-:Y:S06]  /*2540*/  BRA `(.L_x_33) ;  /* 0x00000000000c7947 */ /* 0x000fec0003800000 */
.L_x_26:
[----:B------:R-:W0:Y:S01]  /*2550*/  MUFU.RSQ R3, -QNAN ;  /* 0xffc0000000037908 */ /* 0x000e220000001400 */
[----:B------:R-:W-:Y:S05]  /*2560*/  BRA `(.L_x_33) ;  /* 0x0000000000047947 */ /* 0x000fea0003800000 */
.L_x_25:
[----:B------:R-:W-:-:S07]  /*2570*/  FADD.FTZ R3, R3, R2 ;  /* 0x0000000203037221 */ /* 0x000fce0000010000 */
.L_x_33:
[----:B------:R-:W-:Y:S05]  /*2580*/  BSYNC.RECONVERGENT B2 ;  /* 0x0000000000027941 */ /* 0x000fea0003800200 */
.L_x_23:
[----:B------:R-:W-:Y:S01]  /*2590*/  HFMA2 R15, -RZ, RZ, 0, 0 ;  /* 0x00000000ff0f7431 */ /* 0x000fe200000001ff */
[----:B------:R-:W-:-:S04]  /*25a0*/  MOV R14, R4 ;  /* 0x00000004000e7202 */ /* 0x000fc80000000f00 */
[----:B0-----:R-:W-:Y:S05]  /*25b0*/  RET.REL.NODEC R14 `(selectStarColoring) ;  /* 0xffffffd80e907950 */ /* 0x001fea0003c3ffff */
.L_x_34:
[----:B------:R-:W-:-:S00]  /*25c0*/  BRA `(.L_x_34) ;  /* 0xfffffffc00fc7947 */ /* 0x000fc0000383ffff */
[----:B------:R-:W-:-:S00]  /*25d0*/  NOP ;  /* 0x0000000000007918 */ /* 0x000fc00000000000 */
        /* <DEDUP_REMOVED lines=10> */
.L_x_62:


//--------------------- .text.sumReduction        --------------------------
	.section	.text.sumReduction,"ax",@progbits
	.align	128
        .global         sumReduction
        .type           sumReduction,@function
        .size           sumReduction,(.L_x_64 - sumReduction)
        .other          sumReduction,@"STO_CUDA_ENTRY STV_DEFAULT"
sumReduction:
.text.sumReduction:
[----:B------:R-:W-:Y:S01]  /*0000*/  LDC R1, c[0x0][0x37c] ;  /* 0x0000df00ff017b82 */ /* 0x000fe20000000800 */
[----:B------:R-:W0:Y:S07]  /*0010*/  S2R R5, SR_CTAID.X ;  /* 0x0000000000057919 */ /* 0x000e2e0000002500 */
[----:B------:R-:W0:Y:S01]  /*0020*/  LDC R10, c[0x0][0x360] ;  /* 0x0000d800ff0a7b82 */ /* 0x000e220000000800 */
[----:B------:R-:W1:Y:S01]  /*0030*/  LDCU UR4, c[0x0][0x380] ;  /* 0x00007000ff0477ac */ /* 0x000e620008000800 */
[----:B------:R-:W2:Y:S01]  /*0040*/  S2R R0, SR_TID.X ;  /* 0x0000000000007919 */ /* 0x000ea20000002100 */
[----:B0-----:R-:W-:-:S04]  /*0050*/  IMAD R7, R10, R5, RZ ;  /* 0x000000050a077224 */ /* 0x001fc800078e02ff */
[----:B--2---:R-:W-:-:S05]  /*0060*/  IMAD.IADD R4, R7, 0x1, R0 ;  /* 0x0000000107047824 */ /* 0x004fca00078e0200 */
[----:B-1----:R-:W-:-:S13]  /*0070*/  ISETP.GE.U32.AND P0, PT, R4, UR4, PT ;  /* 0x0000000404007c0c */ /* 0x002fda000bf06070 */
[----:B------:R-:W-:Y:S05]  /*0080*/  @P0 EXIT ;  /* 0x000000000000094d */ /* 0x000fea0003800000 */
[----:B------:R-:W0:Y:S01]  /*0090*/  LDC.64 R2, c[0x0][0x388] ;  /* 0x0000e200ff027b82 */ /* 0x000e220000000a00 */
[----:B------:R-:W1:Y:S01]  /*00a0*/  LDCU.64 UR6, c[0x0][0x358] ;  /* 0x00006b00ff0677ac */ /* 0x000e620008000a00 */
[----:B------:R-:W-:-:S05]  /*00b0*/  IADD3 R7, PT, PT, R7, R4, RZ ;  /* 0x0000000407077210 */ /* 0x000fca0007ffe0ff */
[C---:B------:R-:W-:Y:S02]  /*00c0*/  IMAD.IADD R9, R7.reuse, 0x1, R10 ;  /* 0x0000000107097824 */ /* 0x040fe400078e020a */
[----:B0-----:R-:W-:-:S04]  /*00d0*/  IMAD.WIDE.U32 R6, R7, 0x4, R2 ;  /* 0x0000000407067825 */ /* 0x001fc800078e0002 */
[----:B------:R-:W-:Y:S02]  /*00e0*/  IMAD.WIDE.U32 R8, R9, 0x4, R2 ;  /* 0x0000000409087825 */ /* 0x000fe400078e0002 */
[----:B-1----:R-:W2:Y:S04]  /*00f0*/  LDG.E R6, desc[UR6][R6.64] ;  /* 0x0000000606067981 */ /* 0x002ea8000c1e1900 */
[----:B------:R-:W2:Y:S01]  /*0100*/  LDG.E R9, desc[UR6][R8.64] ;  /* 0x0000000608097981 */ /* 0x000ea2000c1e1900 */
[----:B------:R-:W0:Y:S01]  /*0110*/  S2UR UR5, SR_CgaCtaId ;  /* 0x00000000000579c3 */ /* 0x000e220000008800 */
[----:B------:R-:W-:Y:S01]  /*0120*/  UMOV UR4, 0x400 ;  /* 0x0000040000047882 */ /* 0x000fe20000000000 */
[----:B------:R-:W-:Y:S01]  /*0130*/  ISETP.GE.U32.AND P0, PT, R10, 0x200, PT ;  /* 0x000002000a00780c */ /* 0x000fe20003f06070 */
[----:B0-----:R-:W-:-:S06]  /*0140*/  ULEA UR4, UR5, UR4, 0x18 ;  /* 0x0000000405047291 */ /* 0x001fcc000f8ec0ff */
[----:B------:R-:W-:Y:S01]  /*0150*/  LEA R4, R0, UR4, 0x2 ;  /* 0x0000000400047c11 */ /* 0x000fe2000f8e10ff */
[----:B--2---:R-:W-:-:S05]  /*0160*/  FADD R11, R6, R9 ;  /* 0x00000009060b7221 */ /* 0x004fca0000000000 */
[----:B------:R0:W-:Y:S01]  /*0170*/  STS [R4], R11 ;  /* 0x0000000b04007388 */ /* 0x0001e20000000800 */
[----:B------:R-:W-:Y:S06]  /*0180*/  BAR.SYNC.DEFER_BLOCKING 0x0 ;  /* 0x0000000000007b1d */ /* 0x000fec0000010000 */
[----:B------:R-:W-:Y:S05]  /*0190*/  @!P0 BRA `(.L_x_35) ;  /* 0x00000000001c8947 */ /* 0x000fea0003800000 */
[----:B------:R-:W-:-:S13]  /*01a0*/  ISETP.GT.U32.AND P0, PT, R0, 0xff, PT ;  /* 0x000000ff0000780c */ /* 0x000fda0003f04070 */
[----:B------:R-:W-:Y:S04]  /*01b0*/  @!P0 LDS R6, [R4+0x400] ;  /* 0x0004000004068984 */ /* 0x000fe80000000800 */
[----:B------:R-:W1:Y:S02]  /*01c0*/  @!P0 LDS R7, [R4] ;  /* 0x0000000004078984 */ /* 0x000e640000000800 */
[----:B-1----:R-:W-:-:S05]  /*01d0*/  @!P0 FADD R7, R6, R7 ;  /* 0x0000000706078221 */ /* 0x002fca0000000000 */
[----:B------:R1:W-:Y:S01]  /*01e0*/  @!P0 STS [R4], R7 ;  /* 0x0000000704008388 */ /* 0x0003e20000000800 */
[----:B------:R-:W-:Y:S06]  /*01f0*/  BAR.SYNC.DEFER_BLOCKING 0x0 ;  /* 0x0000000000007b1d */ /* 0x000fec0000010000 */
[----:B------:R-:W-:Y:S05]  /*0200*/  BRA `(.L_x_36) ;  /* 0x0000000000087947 */ /* 0x000fea0003800000 */
.L_x_35:
[----:B------:R-:W-:-:S13]  /*0210*/  ISETP.GE.U32.AND P0, PT, R10, 0x100, PT ;  /* 0x000001000a00780c */ /* 0x000fda0003f06070 */
[----:B------:R-:W-:Y:S05]  /*0220*/  @!P0 BRA `(.L_x_37) ;  /* 0x00000000001c8947 */ /* 0x000fea0003800000 */
.L_x_36:
[----:B------:R-:W-:-:S13]  /*0230*/  ISETP.GT.U32.AND P0, PT, R0, 0x7f, PT ;  /* 0x0000007f0000780c */ /* 0x000fda0003f04070 */
[----:B------:R-:W-:Y:S04]  /*0240*/  @!P0 LDS R6, [R4+0x200] ;  /* 0x0002000004068984 */ /* 0x000fe80000000800 */
[----:B-1----:R-:W1:Y:S02]  /*0250*/  @!P0 LDS R7, [R4] ;  /* 0x0000000004078984 */ /* 0x002e640000000800 */
[----:B-1----:R-:W-:-:S05]  /*0260*/  @!P0 FADD R7, R6, R7 ;  /* 0x0000000706078221 */ /* 0x002fca0000000000 */
[----:B------:R1:W-:Y:S01]  /*0270*/  @!P0 STS [R4], R7 ;  /* 0x0000000704008388 */ /* 0x0003e20000000800 */
[----:B------:R-:W-:Y:S06]  /*0280*/  BAR.SYNC.DEFER_BLOCKING 0x0 ;  /* 0x0000000000007b1d */ /* 0x000fec0000010000 */
[----:B------:R-:W-:Y:S05]  /*0290*/  BRA `(.L_x_38) ;  /* 0x0000000000087947 */ /* 0x000fea0003800000 */
.L_x_37:
[----:B------:R-:W-:-:S13]  /*02a0*/  ISETP.GE.U32.AND P0, PT, R10, 0x80, PT ;  /* 0x000000800a00780c */ /* 0x000fda0003f06070 */
[----:B------:R-:W-:Y:S05]  /*02b0*/  @!P0 BRA `(.L_x_39) ;  /* 0x0000000000188947 */ /* 0x000fea0003800000 */
.L_x_38:
[----:B------:R-:W-:-:S13]  /*02c0*/  ISETP.GT.U32.AND P0, PT, R0, 0x3f, PT ;  /* 0x0000003f0000780c */ /* 0x000fda0003f04070 */
[----:B------:R-:W-:Y:S04]  /*02d0*/  @!P0 LDS R6, [R4+0x100] ;  /* 0x0001000004068984 */ /* 0x000fe80000000800 */
[----:B-1----:R-:W1:Y:S02]  /*02e0*/  @!P0 LDS R7, [R4] ;  /* 0x0000000004078984 */ /* 0x002e640000000800 */
[----:B-1----:R-:W-:-:S05]  /*02f0*/  @!P0 FADD R7, R6, R7 ;  /* 0x0000000706078221 */ /* 0x002fca0000000000 */
[----:B------:R1:W-:Y:S01]  /*0300*/  @!P0 STS [R4], R7 ;  /* 0x0000000704008388 */ /* 0x0003e20000000800 */
[----:B------:R-:W-:Y:S06]  /*0310*/  BAR.SYNC.DEFER_BLOCKING 0x0 ;  /* 0x0000000000007b1d */ /* 0x000fec0000010000 */
.L_x_39:
[----:B------:R-:W-:-:S13]  /*0320*/  ISETP.GT.U32.AND P0, PT, R0, 0x1f, PT ;  /* 0x0000001f0000780c */ /* 0x000fda0003f04070 */
[----:B------:R-:W-:Y:S05]  /*0330*/  @P0 EXIT ;  /* 0x000000000000094d */ /* 0x000fea0003800000 */
[----:B------:R-:W-:-:S13]  /*0340*/  ISETP.GE.U32.AND P0, PT, R10, 0x40, PT ;  /* 0x000000400a00780c */ /* 0x000fda0003f06070 */
[----:B------:R-:W-:Y:S04]  /*0350*/  @P0 LDS R6, [R4+0x80] ;  /* 0x0000800004060984 */ /* 0x000fe80000000800 */
[----:B-1----:R-:W1:Y:S02]  /*0360*/  @P0 LDS R7, [R4] ;  /* 0x0000000004070984 */ /* 0x002e640000000800 */
[----:B-1----:R-:W-:-:S05]  /*0370*/  @P0 FADD R7, R6, R7 ;  /* 0x0000000706070221 */ /* 0x002fca0000000000 */
[----:B------:R1:W-:Y:S01]  /*0380*/  @P0 STS [R4], R7 ;  /* 0x0000000704000388 */ /* 0x0003e20000000800 */
[----:B------:R-:W-:Y:S05]  /*0390*/  @P0 BRA `(.L_x_40) ;  /* 0x0000000000080947 */ /* 0x000fea0003800000 */
[----:B------:R-:W-:-:S13]  /*03a0*/  ISETP.GE.U32.AND P0, PT, R10, 0x20, PT ;  /* 0x000000200a00780c */ /* 0x000fda0003f06070 */
[----:B------:R-:W-:Y:S05]  /*03b0*/  @!P0 BRA `(.L_x_41) ;  /* 0x0000000000148947 */ /* 0x000fea0003800000 */
.L_x_40:
[----:B------:R-:W-:Y:S04]  /*03c0*/  LDS R6, [R4+0x40] ;  /* 0x0000400004067984 */ /* 0x000fe80000000800 */
[----:B-1----:R-:W1:Y:S02]  /*03d0*/  LDS R7, [R4] ;  /* 0x0000000004077984 */ /* 0x002e640000000800 */
[----:B-1----:R-:W-:-:S05]  /*03e0*/  FADD R7, R6, R7 ;  /* 0x0000000706077221 */ /* 0x002fca0000000000 */
[----:B------:R1:W-:Y:S01]  /*03f0*/  STS [R4], R7 ;  /* 0x0000000704007388 */ /* 0x0003e20000000800 */
[----:B------:R-:W-:Y:S05]  /*0400*/  BRA `(.L_x_42) ;  /* 0x0000000000087947 */ /* 0x000fea0003800000 */
.L_x_41:
[----:B------:R-:W-:-:S13]  /*0410*/  ISETP.GE.U32.AND P0, PT, R10, 0x10, PT ;  /* 0x000000100a00780c */ /* 0x000fda0003f06070 */
[----:B------:R-:W-:Y:S05]  /*0420*/  @!P0 BRA `(.L_x_43) ;  /* 0x0000000000148947 */ /* 0x000fea0003800000 */
.L_x_42:
[----:B------:R-:W-:Y:S04]  /*0430*/  LDS R6, [R4+0x20] ;  /* 0x0000200004067984 */ /* 0x000fe80000000800 */
[----:B-1----:R-:W1:Y:S02]  /*0440*/  LDS R7, [R4] ;  /* 0x0000000004077984 */ /* 0x002e640000000800 */
[----:B-1----:R-:W-:-:S05]  /*0450*/  FADD R7, R6, R7 ;  /* 0x0000000706077221 */ /* 0x002fca0000000000 */
[----:B------:R1:W-:Y:S01]  /*0460*/  STS [R4], R7 ;  /* 0x0000000704007388 */ /* 0x0003e20000000800 */
[----:B------:R-:W-:Y:S05]  /*0470*/  BRA `(.L_x_44) ;  /* 0x0000000000087947 */ /* 0x000fea0003800000 */
.L_x_43:
[----:B------:R-:W-:-:S13]  /*0480*/  ISETP.GE.U32.AND P0, PT, R10, 0x8, PT ;  /* 0x000000080a00780c */ /* 0x000fda0003f06070 */
[----:B------:R-:W-:Y:S05]  /*0490*/  @!P0 BRA `(.L_x_45) ;  /* 0x0000000000148947 */ /* 0x000fea0003800000 */
.L_x_44:
[----:B------:R-:W-:Y:S04]  /*04a0*/  LDS R6, [R4+0x10] ;  /* 0x0000100004067984 */ /* 0x000fe80000000800 */
[----:B-1----:R-:W1:Y:S02]  /*04b0*/  LDS R7, [R4] ;  /* 0x0000000004077984 */ /* 0x002e640000000800 */
[----:B-1----:R-:W-:-:S05]  /*04c0*/  FADD R7, R6, R7 ;  /* 0x0000000706077221 */ /* 0x002fca0000000000 */
[----:B------:R1:W-:Y:S01]  /*04d0*/  STS [R4], R7 ;  /* 0x0000000704007388 */ /* 0x0003e20000000800 */
[----:B------:R-:W-:Y:S05]  /*04e0*/  BRA `(.L_x_46) ;  /* 0x0000000000087947 */ /* 0x000fea0003800000 */
.L_x_45:
[----:B------:R-:W-:-:S13]  /*04f0*/  ISETP.GE.U32.AND P0, PT, R10, 0x4, PT ;  /* 0x000000040a00780c */ /* 0x000fda0003f06070 */
[----:B------:R-:W-:Y:S05]  /*0500*/  @!P0 BRA `(.L_x_47) ;  /* 0x0000000000148947 */ /* 0x000fea0003800000 */
.L_x_46:
[----:B------:R-:W-:Y:S04]  /*0510*/  LDS R6, [R4+0x8] ;  /* 0x0000080004067984 */ /* 0x000fe80000000800 */
[----:B-1----:R-:W1:Y:S02]  /*0520*/  LDS R7, [R4] ;  /* 0x0000000004077984 */ /* 0x002e640000000800 */
[----:B-1----:R-:W-:-:S05]  /*0530*/  FADD R7, R6, R7 ;  /* 0x0000000706077221 */ /* 0x002fca0000000000 */
[----:B------:R1:W-:Y:S01]  /*0540*/  STS [R4], R7 ;  /* 0x0000000704007388 */ /* 0x0003e20000000800 */
[----:B------:R-:W-:Y:S05]  /*0550*/  BRA `(.L_x_48) ;  /* 0x0000000000087947 */ /* 0x000fea0003800000 */
.L_x_47:
[----:B------:R-:W-:-:S13]  /*0560*/  ISETP.GE.U32.AND P0, PT, R10, 0x2, PT ;  /* 0x000000020a00780c */ /* 0x000fda0003f06070 */
[----:B------:R-:W-:Y:S05]  /*0570*/  @!P0 BRA `(.L_x_49) ;  /* 0x0000000000108947 */ /* 0x000fea0003800000 */
.L_x_48:
[----:B------:R-:W-:Y:S04]  /*0580*/  LDS R6, [R4+0x4] ;  /* 0x0000040004067984 */ /* 0x000fe80000000800 */
[----:B-1----:R-:W1:Y:S02]  /*0590*/  LDS R7, [R4] ;  /* 0x0000000004077984 */ /* 0x002e640000000800 */
[----:B-1----:R-:W-:-:S05]  /*05a0*/  FADD R7, R6, R7 ;  /* 0x0000000706077221 */ /* 0x002fca0000000000 */
[----:B------:R2:W-:Y:S02]  /*05b0*/  STS [R4], R7 ;  /* 0x0000000704007388 */ /* 0x0005e40000000800 */
.L_x_49:
[----:B------:R-:W-:-:S13]  /*05c0*/  ISETP.NE.AND P0, PT, R0, RZ, PT ;  /* 0x000000ff0000720c */ /* 0x000fda0003f05270 */
[----:B------:R-:W-:Y:S05]  /*05d0*/  @P0 EXIT ;  /* 0x000000000000094d */ /* 0x000fea0003800000 */
[----:B-12---:R-:W1:Y:S01]  /*05e0*/  LDS R7, [UR4] ;  /* 0x00000004ff077984 */ /* 0x006e620008000800 */
[----:B------:R-:W-:-:S05]  /*05f0*/  IMAD.WIDE.U32 R2, R5, 0x4, R2 ;  /* 0x0000000405027825 */ /* 0x000fca00078e0002 */
[----:B-1----:R-:W-:Y:S01]  /*0600*/  STG.E desc[UR6][R2.64], R7 ;  /* 0x0000000702007986 */ /* 0x002fe2000c101906 */
[----:B------:R-:W-:Y:S05]  /*0610*/  EXIT ;  /* 0x000000000000794d */ /* 0x000fea0003800000 */
.L_x_50:
        /* <DEDUP_REMOVED lines=14> */
.L_x_64:


//--------------------- .text.conflictChecker     --------------------------
	.section	.text.conflictChecker,"ax",@progbits
	.align	128
        .global         conflictChecker
        .type           conflictChecker,@function
        .size           conflictChecker,(.L_x_65 - conflictChecker)
        .other          conflictChecker,@"STO_CUDA_ENTRY STV_DEFAULT"
conflictChecker:
.text.conflictChecker:
        /* <DEDUP_REMOVED lines=10> */
[----:B------:R-:W-:-:S06]  /*00a0*/  SHF.L.U32 R5, R11, 0x1, RZ ;  /* 0x000000010b057819 */ /* 0x000fcc00000006ff */
[----:B------:R-:W2:Y:S01]  /*00b0*/  LDC.64 R6, c[0x0][0x390] ;  /* 0x0000e400ff067b82 */ /* 0x000ea20000000a00 */
[----:B0-----:R-:W-:-:S05]  /*00c0*/  IMAD.WIDE.U32 R2, R5, 0x4, R2 ;  /* 0x0000000405027825 */ /* 0x001fca00078e0002 */
[----:B-1----:R-:W2:Y:S04]  /*00d0*/  LDG.E R5, desc[UR4][R2.64] ;  /* 0x0000000402057981 */ /* 0x002ea8000c1e1900 */
[----:B------:R-:W3:Y:S01]  /*00e0*/  LDG.E R9, desc[UR4][R2.64+0x4] ;  /* 0x0000040402097981 */ /* 0x000ee2000c1e1900 */
[----:B--2---:R-:W-:-:S04]  /*00f0*/  IMAD.WIDE.U32 R4, R5, 0x4, R6 ;  /* 0x0000000405047825 */ /* 0x004fc800078e0006 */
[----:B---3--:R-:W-:Y:S02]  /*0100*/  IMAD.WIDE.U32 R6, R9, 0x4, R6 ;  /* 0x0000000409067825 */ /* 0x008fe400078e0006 */
[----:B------:R-:W2:Y:S01]  /*0110*/  LDG.E R4, desc[UR4][R4.64] ;  /* 0x0000000404047981 */ /* 0x000ea2000c1e1900 */
[----:B------:R-:W0:Y:S03]  /*0120*/  LDC.64 R8, c[0x0][0x388] ;  /* 0x0000e200ff087b82 */ /* 0x000e260000000a00 */
[----:B------:R-:W2:Y:S01]  /*0130*/  LDG.E R7, desc[UR4][R6.64] ;  /* 0x0000000406077981 */ /* 0x000ea2000c1e1900 */
[----:B0-----:R-:W-:Y:S01]  /*0140*/  IMAD.WIDE.U32 R8, R11, 0x4, R8 ;  /* 0x000000040b087825 */ /* 0x001fe200078e0008 */
[----:B--2---:R-:W-:-:S04]  /*0150*/  ISETP.NE.AND P0, PT, R4, R7, PT ;  /* 0x000000070400720c */ /* 0x004fc80003f05270 */
[----:B------:R-:W-:-:S05]  /*0160*/  SEL R11, RZ, 0x1, P0 ;  /* 0x00000001ff0b7807 */ /* 0x000fca0000000000 */
[----:B------:R-:W-:Y:S01]  /*0170*/  STG.E desc[UR4][R8.64], R11 ;  /* 0x0000000b08007986 */ /* 0x000fe2000c101904 */
[----:B------:R-:W-:Y:S05]  /*0180*/  EXIT ;  /* 0x000000000000794d */ /* 0x000fea0003800000 */
.L_x_51:
        /* <DEDUP_REMOVED lines=15> */
.L_x_65:


//--------------------- .text.initColoring        --------------------------
	.section	.text.initColoring,"ax",@progbits
	.align	128
        .global         initColoring
        .type           initColoring,@function
        .size           initColoring,(.L_x_66 - initColoring)
        .other          initColoring,@"STO_CUDA_ENTRY STV_DEFAULT"
initColoring:
.text.initColoring:
        /* <DEDUP_REMOVED lines=12> */
[----:B0-----:R-:W-:-:S05]  /*00c0*/  IMAD.WIDE.U32 R2, R0, 0x30, R2 ;  /* 0x0000003000027825 */ /* 0x001fca00078e0002 */
[----:B-1----:R-:W4:Y:S04]  /*00d0*/  LDG.E.64 R8, desc[UR4][R2.64] ;  /* 0x0000000402087981 */ /* 0x002f28000c1e1b00 */
[----:B------:R-:W5:Y:S04]  /*00e0*/  LDG.E.64 R4, desc[UR4][R2.64+0x10] ;  /* 0x0000100402047981 */ /* 0x000f68000c1e1b00 */
[----:B------:R-:W2:Y:S01]  /*00f0*/  LDG.E.64 R6, desc[UR4][R2.64+0x8] ;  /* 0x0000080402067981 */ /* 0x000ea2000c1e1b00 */
[----:B----4-:R-:W-:Y:S01]  /*0100*/  SHF.R.U32.HI R10, RZ, 0x2, R9 ;  /* 0x00000002ff0a7819 */ /* 0x010fe20000011609 */
[----:B------:R-:W-:-:S03]  /*0110*/  VIADD R8, R8, 0x587c5 ;  /* 0x000587c508087836 */ /* 0x000fc60000000000 */
[----:B------:R-:W-:Y:S01]  /*0120*/  LOP3.LUT R10, R10, R9, RZ, 0x3c, !PT ;  /* 0x000000090a0a7212 */ /* 0x000fe200078e3cff */
[----:B-----5:R-:W-:Y:S01]  /*0130*/  IMAD.SHL.U32 R9, R5, 0x10, RZ ;  /* 0x0000001005097824 */ /* 0x020fe200078e00ff */
[----:B------:R-:W-:Y:S02]  /*0140*/  MOV R17, R4 ;  /* 0x0000000400117202 */ /* 0x000fe40000000f00 */
[C---:B------:R-:W-:Y:S02]  /*0150*/  SHF.L.U32 R11, R10.reuse, 0x1, RZ ;  /* 0x000000010a0b7819 */ /* 0x040fe400000006ff */
[----:B--2---:R-:W-:Y:S02]  /*0160*/  MOV R16, R7 ;  /* 0x0000000700107202 */ /* 0x004fe40000000f00 */
[----:B------:R-:W-:-:S03]  /*0170*/  LOP3.LUT R10, R10, R11, R9, 0x96, !PT ;  /* 0x0000000b0a0a7212 */ /* 0x000fc600078e9609 */
[----:B------:R-:W-:Y:S01]  /*0180*/  STG.E.64 desc[UR4][R2.64+0x8], R16 ;  /* 0x0000081002007986 */ /* 0x000fe2000c101b04 */
[----:B------:R-:W-:Y:S01]  /*0190*/  LOP3.LUT R11, R10, R5, RZ, 0x3c, !PT ;  /* 0x000000050a0b7212 */ /* 0x000fe200078e3cff */
[----:B------:R-:W-:-:S03]  /*01a0*/  IMAD.MOV.U32 R10, RZ, RZ, 0x2f800000 ;  /* 0x2f800000ff0a7424 */ /* 0x000fc600078e00ff */
[----:B------:R-:W-:-:S04]  /*01b0*/  IADD3 R9, PT, PT, R11, R8, RZ ;  /* 0x000000080b097210 */ /* 0x000fc80007ffe0ff */
[----:B------:R-:W-:-:S05]  /*01c0*/  I2FP.F32.U32 R9, R9 ;  /* 0x0000000900097245 */ /* 0x000fca0000201000 */
[----:B------:R-:W-:Y:S01]  /*01d0*/  FFMA R9, R9, R10, 1.1641532182693481445e-10 ;  /* 0x2f00000009097423 */ /* 0x000fe2000000000a */
[----:B------:R-:W-:Y:S02]  /*01e0*/  IMAD.MOV.U32 R10, RZ, RZ, R5 ;  /* 0x000000ffff0a7224 */ /* 0x000fe400078e0005 */
[----:B---3--:R-:W-:-:S04]  /*01f0*/  IMAD.WIDE.U32 R4, R0, 0x4, R12 ;  /* 0x0000000400047825 */ /* 0x008fc800078e000c */
[----:B------:R-:W-:Y:S01]  /*0200*/  FMUL R14, R9, UR6 ;  /* 0x00000006090e7c20 */ /* 0x000fe20008400000 */
[----:B------:R-:W-:Y:S01]  /*0210*/  STG.E.64 desc[UR4][R2.64+0x10], R10 ;  /* 0x0000100a02007986 */ /* 0x000fe2000c101b04 */
[----:B------:R-:W-:Y:S02]  /*0220*/  IMAD.MOV.U32 R9, RZ, RZ, R6 ;  /* 0x000000ffff097224 */ /* 0x000fe400078e0006 */
[----:B------:R-:W0:Y:S03]  /*0230*/  F2I.TRUNC.NTZ R15, R14 ;  /* 0x0000000e000f7305 */ /* 0x000e26000020f100 */
[----:B------:R-:W-:Y:S04]  /*0240*/  STG.E.64 desc[UR4][R2.64], R8 ;  /* 0x0000000802007986 */ /* 0x000fe8000c101b04 */
[----:B0-----:R-:W-:Y:S01]  /*0250*/  STG.E desc[UR4][R4.64], R15 ;  /* 0x0000000f04007986 */ /* 0x001fe2000c101904 */
[----:B------:R-:W-:Y:S05]  /*0260*/  EXIT ;  /* 0x000000000000794d */ /* 0x000fea0003800000 */
.L_x_52:
        /* <DEDUP_REMOVED lines=9> */
.L_x_66:


//--------------------- .text.initCurand          --------------------------
	.section	.text.initCurand,"ax",@progbits
	.align	128
        .global         initCurand
        .type           initCurand,@function
        .size           initCurand,(.L_x_67 - initCurand)
        .other          initCurand,@"STO_CUDA_ENTRY STV_DEFAULT"
initCurand:
.text.initCurand:
        /* <DEDUP_REMOVED lines=8> */
[----:B------:R-:W0:Y:S01]  /*0080*/  LDC R2, c[0x0][0x388] ;  /* 0x0000e200ff027b82 */ /* 0x000e220000000800 */
[----:B------:R-:W1:Y:S01]  /*0090*/  LDCU.64 UR4, c[0x0][0x358] ;  /* 0x00006b00ff0477ac */ /* 0x000e620008000a00 */
[----:B------:R-:W-:Y:S01]  /*00a0*/  IMAD.MOV.U32 R9, RZ, RZ, -0x75bd8fc ;  /* 0xf8a42704ff097424 */ /* 0x000fe200078e00ff */
[----:B------:R-:W-:Y:S01]  /*00b0*/  ISETP.NE.AND P0, PT, R0, RZ, PT ;  /* 0x000000ff0000720c */ /* 0x000fe20003f05270 */
[----:B------:R-:W-:Y:S01]  /*00c0*/  IMAD.MOV.U32 R10, RZ, RZ, -0x23270784 ;  /* 0xdcd8f87cff0a7424 */ /* 0x000fe200078e00ff */
[----:B------:R-:W-:Y:S03]  /*00d0*/  BSSY.RECONVERGENT B0, `(.L_x_53) ;  /* 0x00000df000007945 */ /* 0x000fe60003800200 */
[----:B------:R-:W2:Y:S01]  /*00e0*/  LDC.64 R6, c[0x0][0x380] ;  /* 0x0000e000ff067b82 */ /* 0x000ea20000000a00 */
[----:B0-----:R-:W-:-:S05]  /*00f0*/  LOP3.LUT R2, R2, 0xaad26b49, RZ, 0x3c, !PT ;  /* 0xaad26b4902027812 */ /* 0x001fca00078e3cff */
[----:B------:R-:W-:Y:S02]  /*0100*/  IMAD R2, R2, 0x4182bed5, RZ ;  /* 0x4182bed502027824 */ /* 0x000fe400078e02ff */
[----:B--2---:R-:W-:-:S03]  /*0110*/  IMAD.WIDE.U32 R6, R0, 0x30, R6 ;  /* 0x0000003000067825 */ /* 0x004fc600078e0006 */
[C---:B------:R-:W-:Y:S01]  /*0120*/  LOP3.LUT R8, R2.reuse, 0x159a55e5, RZ, 0x3c, !PT ;  /* 0x159a55e502087812 */ /* 0x040fe200078e3cff */
[C---:B------:R-:W-:Y:S01]  /*0130*/  VIADD R4, R2.reuse, 0xd9f6dc18 ;  /* 0xd9f6dc1802047836 */ /* 0x040fe20000000000 */
[----:B-1----:R0:W-:Y:S01]  /*0140*/  STG.E.64 desc[UR4][R6.64+0x18], RZ ;  /* 0x000018ff06007986 */ /* 0x0021e2000c101b04 */
[C---:B------:R-:W-:Y:S02]  /*0150*/  VIADD R5, R2.reuse, 0x75bcd15 ;  /* 0x075bcd1502057836 */ /* 0x040fe40000000000 */
[----:B------:R-:W-:Y:S01]  /*0160*/  VIADD R11, R2, 0x583f19 ;  /* 0x00583f19020b7836 */ /* 0x000fe20000000000 */
[----:B------:R0:W-:Y:S04]  /*0170*/  STG.E.64 desc[UR4][R6.64+0x8], R8 ;  /* 0x0000080806007986 */ /* 0x0001e8000c101b04 */
[----:B------:R0:W-:Y:S04]  /*0180*/  STG.E.64 desc[UR4][R6.64], R4 ;  /* 0x0000000406007986 */ /* 0x0001e8000c101b04 */
[----:B------:R0:W-:Y:S04]  /*0190*/  STG.E.64 desc[UR4][R6.64+0x10], R10 ;  /* 0x0000100a06007986 */ /* 0x0001e8000c101b04 */
[----:B------:R0:W-:Y:S04]  /*01a0*/  STG.E desc[UR4][R6.64+0x20], RZ ;  /* 0x000020ff06007986 */ /* 0x0001e8000c101904 */
[----:B------:R0:W-:Y:S01]  /*01b0*/  STG.E.64 desc[UR4][R6.64+0x28], RZ ;  /* 0x000028ff06007986 */ /* 0x0001e2000c101b04 */
[----:B------:R-:W-:Y:S05]  /*01c0*/  @!P0 BRA `(.L_x_54) ;  /* 0x0000000c003c8947 */ /* 0x000fea0003800000 */
[----:B------:R-:W-:-:S07]  /*01d0*/  CS2R R12, SRZ ;  /* 0x00000000000c7805 */ /* 0x000fce000001ff00 */
.L_x_60:
[----:B-1----:R-:W-:Y:S01]  /*01e0*/  LOP3.LUT R2, R0, 0x3, RZ, 0xc0, !PT ;  /* 0x0000000300027812 */ /* 0x002fe200078ec0ff */
[----:B------:R-:W-:Y:S03]  /*01f0*/  BSSY.RECONVERGENT B1, `(.L_x_55) ;  /* 0x00000c6000017945 */ /* 0x000fe60003800200 */
[----:B------:R-:W-:-:S04]  /*0200*/  ISETP.NE.U32.AND P0, PT, R2, RZ, PT ;  /* 0x000000ff0200720c */ /* 0x000fc80003f05070 */
[----:B------:R-:W-:-:S13]  /*0210*/  ISETP.NE.AND.EX P0, PT, RZ, RZ, PT, P0 ;  /* 0x000000ffff00720c */ /* 0x000fda0003f05300 */
[----:B------:R-:W-:Y:S05]  /*0220*/  @!P0 BRA `(.L_x_56) ;  /* 0x0000000c00088947 */ /* 0x000fea0003800000 */
[----:B0-----:R-:W0:Y:S01]  /*0230*/  LDC.64 R8, c[0x4][RZ] ;  /* 0x01000000ff087b82 */ /* 0x001e220000000a00 */
[----:B------:R-:W-:Y:S02]  /*0240*/  IMAD.MOV.U32 R14, RZ, RZ, RZ ;  /* 0x000000ffff0e7224 */ /* 0x000fe400078e00ff */
[----:B0-----:R-:W-:-:S07]  /*0250*/  IMAD.WIDE.U32 R8, R12, 0xc80, R8 ;  /* 0x00000c800c087825 */ /* 0x001fce00078e0008 */
.L_x_59:
[----:B-1----:R-:W-:Y:S01]  /*0260*/  IMAD.MOV.U32 R15, RZ, RZ, RZ ;  /* 0x000000ffff0f7224 */ /* 0x002fe200078e00ff */
[----:B------:R-:W-:Y:S01]  /*0270*/  CS2R R2, SRZ ;  /* 0x0000000000027805 */ /* 0x000fe2000001ff00 */
[----:B------:R-:W-:Y:S01]  /*0280*/  IMAD.MOV.U32 R17, RZ, RZ, RZ ;  /* 0x000000ffff117224 */ /* 0x000fe200078e00ff */
[----:B------:R-:W-:-:S07]  /*0290*/  CS2R R4, SRZ ;  /* 0x0000000000047805 */ /* 0x000fce000001ff00 */
.L_x_58:
[----:B------:R-:W-:-:S05]  /*02a0*/  IMAD.WIDE.U32 R10, R17, 0x4, R6 ;  /* 0x00000004110a7825 */ /* 0x000fca00078e0006 */
[----:B------:R0:W5:Y:S01]  /*02b0*/  LDG.E R16, desc[UR4][R10.64+0x4] ;  /* 0x000004040a107981 */ /* 0x000162000c1e1900 */
[----:B------:R-:W-:-:S07]  /*02c0*/  IMAD.MOV.U32 R19, RZ, RZ, RZ ;  /* 0x000000ffff137224 */ /* 0x000fce00078e00ff */
.L_x_57:
[----:B-----5:R-:W-:Y:S01]  /*02d0*/  SHF.R.U32.HI R24, RZ, R19, R16 ;  /* 0x00000013ff187219 */ /* 0x020fe20000011610 */
[----:B0-----:R-:W-:-:S03]  /*02e0*/  IMAD.SHL.U32 R10, R17, 0x20, RZ ;  /* 0x00000020110a7824 */ /* 0x001fc600078e00ff */
[----:B------:R-:W-:Y:S01]  /*02f0*/  LOP3.LUT R11, R24, 0x1, RZ, 0xc0, !PT ;  /* 0x00000001180b7812 */ /* 0x000fe200078ec0ff */
[----:B------:R-:W-:-:S03]  /*0300*/  IMAD.IADD R10, R10, 0x1, R19 ;  /* 0x000000010a0a7824 */ /* 0x000fc600078e0213 */
[----:B------:R-:W-:Y:S01]  /*0310*/  ISETP.NE.U32.AND P0, PT, R11, 0x1, PT ;  /* 0x000000010b00780c */ /* 0x000fe20003f05070 */
[----:B------:R-:W-:-:S03]  /*0320*/  IMAD R11, R10, 0x5, RZ ;  /* 0x000000050a0b7824 */ /* 0x000fc600078e02ff */
[----:B------:R-:W-:Y:S01]  /*0330*/  R2P PR, R24, 0x7e ;  /* 0x0000007e18007804 */ /* 0x000fe20000000000 */
[----:B------:R-:W-:-:S08]  /*0340*/  IMAD.WIDE.U32 R10, R11, 0x4, R8 ;  /* 0x000000040b0a7825 */ /* 0x000fd000078e0008 */
[----:B------:R-:W2:Y:S04]  /*0350*/  @!P0 LDG.E R18, desc[UR4][R10.64] ;  /* 0x000000040a128981 */ /* 0x000ea8000c1e1900 */
[----:B------:R-:W3:Y:S04]  /*0360*/  @!P0 LDG.E R20, desc[UR4][R10.64+0x10] ;  /* 0x000010040a148981 */ /* 0x000ee8000c1e1900 */
[----:B------:R-:W4:Y:S04]  /*0370*/  @P1 LDG.E R22, desc[UR4][R10.64+0x14] ;  /* 0x000014040a161981 */ /* 0x000f28000c1e1900 */
[----:B------:R-:W4:Y:S04]  /*0380*/  @P2 LDG.E R26, desc[UR4][R10.64+0x28] ;  /* 0x000028040a1a2981 */ /* 0x000f28000c1e1900 */
[----:B------:R-:W4:Y:S04]  /*0390*/  @!P0 LDG.E R21, desc[UR4][R10.64+0x4] ;  /* 0x000004040a158981 */ /* 0x000f28000c1e1900 */
[----:B------:R-:W4:Y:S04]  /*03a0*/  @!P0 LDG.E R23, desc[UR4][R10.64+0xc] ;  /* 0x00000c040a178981 */ /* 0x000f28000c1e1900 */
[----:B------:R-:W4:Y:S04]  /*03b0*/  @P1 LDG.E R25, desc[UR4][R10.64+0x18] ;  /* 0x000018040a191981 */ /* 0x000f28000c1e1900 */
[----:B------:R-:W4:Y:S04]  /*03c0*/  @P3 LDG.E R28, desc[UR4][R10.64+0x3c] ;  /* 0x00003c040a1c3981 */ /* 0x000f28000c1e1900 */
[----:B------:R-:W4:Y:S01]  /*03d0*/  @P6 LDG.E R27, desc[UR4][R10.64+0x7c] ;  /* 0x00007c040a1b6981 */ /* 0x000f22000c1e1900 */
[----:B--2---:R-:W-:-:S03]  /*03e0*/  @!P0 LOP3.LUT R15, R15, R18, RZ, 0x3c, !PT ;  /* 0x000000120f0f8212 */ /* 0x004fc600078e3cff */
[----:B------:R-:W2:Y:S01]  /*03f0*/  @!P0 LDG.E R18, desc[UR4][R10.64+0x8] ;  /* 0x000008040a128981 */ /* 0x000ea2000c1e1900 */
[----:B---3--:R-:W-:-:S03]  /*0400*/  @!P0 LOP3.LUT R3, R3, R20, RZ, 0x3c, !PT ;  /* 0x0000001403038212 */ /* 0x008fc600078e3cff */
[----:B------:R-:W3:Y:S01]  /*0410*/  @P1 LDG.E R20, desc[UR4][R10.64+0x24] ;  /* 0x000024040a141981 */ /* 0x000ee2000c1e1900 */
[----:B----4-:R-:W-:-:S03]  /*0420*/  @P1 LOP3.LUT R15, R15, R22, RZ, 0x3c, !PT ;  /* 0x000000160f0f1212 */ /* 0x010fc600078e3cff */
[----:B------:R-:W4:Y:S01]  /*0430*/  @P2 LDG.E R22, desc[UR4][R10.64+0x38] ;  /* 0x000038040a162981 */ /* 0x000f22000c1e1900 */
[----:B------:R-:W-:-:S03]  /*0440*/  @P2 LOP3.LUT R15, R15, R26, RZ, 0x3c, !PT ;  /* 0x0000001a0f0f2212 */ /* 0x000fc600078e3cff */
[----:B------:R-:W4:Y:S01]  /*0450*/  @P4 LDG.E R26, desc[UR4][R10.64+0x50] ;  /* 0x000050040a1a4981 */ /* 0x000f22000c1e1900 */
[----:B------:R-:W-:-:S03]  /*0460*/  @!P0 LOP3.LUT R4, R4, R21, RZ, 0x3c, !PT ;  /* 0x0000001504048212 */ /* 0x000fc600078e3cff */
[----:B------:R-:W4:Y:S01]  /*0470*/  @P1 LDG.E R21, desc[UR4][R10.64+0x20] ;  /* 0x000020040a151981 */ /* 0x000f22000c1e1900 */
[----:B------:R-:W-:-:S03]  /*0480*/  @!P0 LOP3.LUT R2, R2, R23, RZ, 0x3c, !PT ;  /* 0x0000001702028212 */ /* 0x000fc600078e3cff */
[----:B------:R-:W4:Y:S01]  /*0490*/  @P2 LDG.E R23, desc[UR4][R10.64+0x2c] ;  /* 0x00002c040a172981 */ /* 0x000f22000c1e1900 */
[----:B------:R-:W-:-:S03]  /*04a0*/  @P1 LOP3.LUT R4, R4, R25, RZ, 0x3c, !PT ;  /* 0x0000001904041212 */ /* 0x000fc600078e3cff */
[----:B------:R-:W4:Y:S01]  /*04b0*/  @P2 LDG.E R25, desc[UR4][R10.64+0x34] ;  /* 0x000034040a192981 */ /* 0x000f22000c1e1900 */
[----:B--2---:R-:W-:-:S03]  /*04c0*/  @!P0 LOP3.LUT R5, R5, R18, RZ, 0x3c, !PT ;  /* 0x0000001205058212 */ /* 0x004fc600078e3cff */
[----:B------:R-:W2:Y:S01]  /*04d0*/  @P1 LDG.E R18, desc[UR4][R10.64+0x1c] ;  /* 0x00001c040a121981 */ /* 0x000ea2000c1e1900 */
[----:B---3--:R-:W-:-:S03]  /*04e0*/  @P1 LOP3.LUT R3, R3, R20, RZ, 0x3c, !PT ;  /* 0x0000001403031212 */ /* 0x008fc600078e3cff */
[----:B------:R-:W3:Y:S01]  /*04f0*/  @P2 LDG.E R20, desc[UR4][R10.64+0x30] ;  /* 0x000030040a142981 */ /* 0x000ee2000c1e1900 */
[----:B----4-:R-:W-:-:S03]  /*0500*/  @P2 LOP3.LUT R3, R3, R22, RZ, 0x3c, !PT ;  /* 0x0000001603032212 */ /* 0x010fc600078e3cff */
[----:B------:R-:W4:Y:S01]  /*0510*/  @P3 LDG.E R22, desc[UR4][R10.64+0x4c] ;  /* 0x00004c040a163981 */ /* 0x000f22000c1e1900 */
[----:B------:R-:W-:-:S04]  /*0520*/  @P3 LOP3.LUT R15, R15, R28, RZ, 0x3c, !PT ;  /* 0x0000001c0f0f3212 */ /* 0x000fc800078e3cff */
[----:B------:R-:W-:Y:S02]  /*0530*/  @P4 LOP3.LUT R15, R15, R26, RZ, 0x3c, !PT ;  /* 0x0000001a0f0f4212 */ /* 0x000fe400078e3cff */
[----:B------:R-:W-:Y:S01]  /*0540*/  @P1 LOP3.LUT R2, R2, R21, RZ, 0x3c, !PT ;  /* 0x0000001502021212 */ /* 0x000fe200078e3cff */
[----:B------:R-:W4:Y:S04]  /*0550*/  @P5 LDG.E R26, desc[UR4][R10.64+0x64] ;  /* 0x000064040a1a5981 */ /* 0x000f28000c1e1900 */
[----:B------:R-:W4:Y:S01]  /*0560*/  @P3 LDG.E R21, desc[UR4][R10.64+0x40] ;  /* 0x000040040a153981 */ /* 0x000f22000c1e1900 */
[----:B------:R-:W-:Y:S02]  /*0570*/  @P2 LOP3.LUT R4, R4, R23, RZ, 0x3c, !PT ;  /* 0x0000001704042212 */ /* 0x000fe400078e3cff */
[----:B------:R-:W-:Y:S01]  /*0580*/  @P2 LOP3.LUT R2, R2, R25, RZ, 0x3c, !PT ;  /* 0x0000001902022212 */ /* 0x000fe200078e3cff */
[----:B------:R-:W4:Y:S04]  /*0590*/  @P3 LDG.E R23, desc[UR4][R10.64+0x48] ;  /* 0x000048040a173981 */ /* 0x000f28000c1e1900 */
[----:B------:R-:W4:Y:S01]  /*05a0*/  @P4 LDG.E R25, desc[UR4][R10.64+0x54] ;  /* 0x000054040a194981 */ /* 0x000f22000c1e1900 */
[----:B--2---:R-:W-:-:S03]  /*05b0*/  @P1 LOP3.LUT R5, R5, R18, RZ, 0x3c, !PT ;  /* 0x0000001205051212 */ /* 0x004fc600078e3cff */
[----:B------:R-:W2:Y:S01]  /*05c0*/  @P3 LDG.E R18, desc[UR4][R10.64+0x44] ;  /* 0x000044040a123981 */ /* 0x000ea2000c1e1900 */
[----:B---3--:R-:W-:-:S03]  /*05d0*/  @P2 LOP3.LUT R5, R5, R20, RZ, 0x3c, !PT ;  /* 0x0000001405052212 */ /* 0x008fc600078e3cff */
[----:B------:R-:W3:Y:S01]  /*05e0*/  @P4 LDG.E R20, desc[UR4][R10.64+0x58] ;  /* 0x000058040a144981 */ /* 0x000ee2000c1e1900 */
[----:B----4-:R-:W-:-:S03]  /*05f0*/  @P3 LOP3.LUT R3, R3, R22, RZ, 0x3c, !PT ;  /* 0x0000001603033212 */ /* 0x010fc600078e3cff */
[----:B------:R-:W4:Y:S01]  /*0600*/  @P4 LDG.E R22, desc[UR4][R10.64+0x60] ;  /* 0x000060040a164981 */ /* 0x000f22000c1e1900 */
[----:B------:R-:W-:Y:S02]  /*0610*/  LOP3.LUT P0, RZ, R24, 0x80, RZ, 0xc0, !PT ;  /* 0x0000008018ff7812 */ /* 0x000fe4000780c0ff */
[----:B------:R-:W-:Y:S02]  /*0620*/  @P5 LOP3.LUT R15, R15, R26, RZ, 0x3c, !PT ;  /* 0x0000001a0f0f5212 */ /* 0x000fe400078e3cff */
[----:B------:R-:W4:Y:S01]  /*0630*/  @P6 LDG.E R26, desc[UR4][R10.64+0x78] ;  /* 0x000078040a1a6981 */ /* 0x000f22000c1e1900 */
[----:B------:R-:W-:-:S03]  /*0640*/  @P3 LOP3.LUT R4, R4, R21, RZ, 0x3c, !PT ;  /* 0x0000001504043212 */ /* 0x000fc600078e3cff */
[----:B------:R-:W4:Y:S01]  /*0650*/  @P4 LDG.E R21, desc[UR4][R10.64+0x5c] ;  /* 0x00005c040a154981 */ /* 0x000f22000c1e1900 */
[----:B------:R-:W-:-:S03]  /*0660*/  @P3 LOP3.LUT R2, R2, R23, RZ, 0x3c, !PT ;  /* 0x0000001702023212 */ /* 0x000fc600078e3cff */
[----:B------:R-:W4:Y:S01]  /*0670*/  @P5 LDG.E R23, desc[UR4][R10.64+0x68] ;  /* 0x000068040a175981 */ /* 0x000f22000c1e1900 */
[----:B------:R-:W-:-:S03]  /*0680*/  @P4 LOP3.LUT R4, R4, R25, RZ, 0x3c, !PT ;  /* 0x0000001904044212 */ /* 0x000fc600078e3cff */
[----:B------:R-:W4:Y:S01]  /*0690*/  @P5 LDG.E R25, desc[UR4][R10.64+0x70] ;  /* 0x000070040a195981 */ /* 0x000f22000c1e1900 */
[----:B--2---:R-:W-:-:S03]  /*06a0*/  @P3 LOP3.LUT R5, R5, R18, RZ, 0x3c, !PT ;  /* 0x0000001205053212 */ /* 0x004fc600078e3cff */
[----:B------:R-:W2:Y:S01]  /*06b0*/  @P5 LDG.E R18, desc[UR4][R10.64+0x6c] ;  /* 0x00006c040a125981 */ /* 0x000ea2000c1e1900 */
[----:B---3--:R-:W-:-:S03]  /*06c0*/  @P4 LOP3.LUT R5, R5, R20, RZ, 0x3c, !PT ;  /* 0x0000001405054212 */ /* 0x008fc600078e3cff */
[----:B------:R-:W3:Y:S01]  /*06d0*/  @P5 LDG.E R20, desc[UR4][R10.64+0x74] ;  /* 0x000074040a145981 */ /* 0x000ee2000c1e1900 */
[----:B----4-:R-:W-:-:S03]  /*06e0*/  @P4 LOP3.LUT R3, R3, R22, RZ, 0x3c, !PT ;  /* 0x0000001603034212 */ /* 0x010fc600078e3cff */
[----:B------:R-:W4:Y:S01]  /*06f0*/  @P0 LDG.E R22, desc[UR4][R10.64+0x8c] ;  /* 0x00008c040a160981 */ /* 0x000f22000c1e1900 */
[----:B------:R-:W-:-:S03]  /*0700*/  @P6 LOP3.LUT R15, R15, R26, RZ, 0x3c, !PT ;  /* 0x0000001a0f0f6212 */ /* 0x000fc600078e3cff */
        /* <DEDUP_REMOVED lines=13> */
[----:B------:R-:W-:Y:S02]  /*07e0*/  @P6 LOP3.LUT R4, R4, R27, RZ, 0x3c, !PT ;  /* 0x0000001b04046212 */ /* 0x000fe400078e3cff */
[----:B------:R-:W-:Y:S02]  /*07f0*/  @P6 LOP3.LUT R2, R2, R21, RZ, 0x3c, !PT ;  /* 0x0000001502026212 */ /* 0x000fe400078e3cff */
[----:B------:R-:W-:Y:S02]  /*0800*/  @P0 LOP3.LUT R4, R4, R23, RZ, 0x3c, !PT ;  /* 0x0000001704040212 */ /* 0x000fe400078e3cff */
[----:B------:R-:W-:Y:S02]  /*0810*/  @P0 LOP3.LUT R2, R2, R25, RZ, 0x3c, !PT ;  /* 0x0000001902020212 */ /* 0x000fe400078e3cff */
[----:B--2---:R-:W-:Y:S02]  /*0820*/  @P6 LOP3.LUT R5, R5, R18, RZ, 0x3c, !PT ;  /* 0x0000001205056212 */ /* 0x004fe400078e3cff */
[----:B---3--:R-:W-:-:S02]  /*0830*/  @P6 LOP3.LUT R3, R3, R20, RZ, 0x3c, !PT ;  /* 0x0000001403036212 */ /* 0x008fc400078e3cff */
[----:B----4-:R-:W-:Y:S02]  /*0840*/  @P0 LOP3.LUT R5, R5, R22, RZ, 0x3c, !PT ;  /* 0x0000001605050212 */ /* 0x010fe400078e3cff */
[----:B------:R-:W-:Y:S02]  /*0850*/  @P0 LOP3.LUT R3, R3, R26, RZ, 0x3c, !PT ;  /* 0x0000001a03030212 */ /* 0x000fe400078e3cff */
[----:B------:R-:W-:-:S13]  /*0860*/  R2P PR, R24.B1, 0x7f ;  /* 0x0000007f18007804 */ /* 0x000fda0000001000 */
[----:B------:R-:W2:Y:S04]  /*0870*/  @P0 LDG.E R18, desc[UR4][R10.64+0xa0] ;  /* 0x0000a0040a120981 */ /* 0x000ea8000c1e1900 */
[----:B------:R-:W3:Y:S04]  /*0880*/  @P1 LDG.E R22, desc[UR4][R10.64+0xb4] ;  /* 0x0000b4040a161981 */ /* 0x000ee8000c1e1900 */
[----:B------:R-:W4:Y:S04]  /*0890*/  @P2 LDG.E R26, desc[UR4][R10.64+0xc8] ;  /* 0x0000c8040a1a2981 */ /* 0x000f28000c1e1900 */
[----:B------:R-:W4:Y:S04]  /*08a0*/  @P3 LDG.E R28, desc[UR4][R10.64+0xdc] ;  /* 0x0000dc040a1c3981 */ /* 0x000f28000c1e1900 */
[----:B------:R-:W4:Y:S04]  /*08b0*/  @P0 LDG.E R23, desc[UR4][R10.64+0xa4] ;  /* 0x0000a4040a170981 */ /* 0x000f28000c1e1900 */
[----:B------:R-:W4:Y:S04]  /*08c0*/  @P0 LDG.E R20, desc[UR4][R10.64+0xa8] ;  /* 0x0000a8040a140981 */ /* 0x000f28000c1e1900 */
[----:B------:R-:W4:Y:S04]  /*08d0*/  @P4 LDG.E R25, desc[UR4][R10.64+0xf0] ;  /* 0x0000f0040a194981 */ /* 0x000f28000c1e1900 */
        /* <DEDUP_REMOVED lines=21> */
[----:B------:R-:W-:Y:S02]  /*0a30*/  LOP3.LUT P0, RZ, R24, 0x8000, RZ, 0xc0, !PT ;  /* 0x0000800018ff7812 */ /* 0x000fe4000780c0ff */
[----:B----4-:R-:W-:Y:S01]  /*0a40*/  @P5 LOP3.LUT R15, R15, R26, RZ, 0x3c, !PT ;  /* 0x0000001a0f0f5212 */ /* 0x010fe200078e3cff */
[----:B------:R-:W4:Y:S04]  /*0a50*/  @P3 LDG.E R24, desc[UR4][R10.64+0xe4] ;  /* 0x0000e4040a183981 */ /* 0x000f28000c1e1900 */
[----:B------:R-:W2:Y:S01]  /*0a60*/  @P6 LDG.E R26, desc[UR4][R10.64+0x118] ;  /* 0x000118040a1a6981 */ /* 0x000ea2000c1e1900 */
        /* <DEDUP_REMOVED lines=8> */
[----:B---3--:R-:W-:-:S03]  /*0af0*/  @P2 LOP3.LUT R3, R3, R22, RZ, 0x3c, !PT ;  /* 0x0000001603032212 */ /* 0x008fc600078e3cff */
[----:B------:R-:W3:Y:S01]  /*0b00*/  @P4 LDG.E R22, desc[UR4][R10.64+0x100] ;  /* 0x000100040a164981 */ /* 0x000ee2000c1e1900 */
[----:B--2---:R-:W-:-:S03]  /*0b10*/  @P6 LOP3.LUT R15, R15, R26, RZ, 0x3c, !PT ;  /* 0x0000001a0f0f6212 */ /* 0x004fc600078e3cff */
[----:B------:R-:W2:Y:S01]  /*0b20*/  @P0 LDG.E R26, desc[UR4][R10.64+0x12c] ;  /* 0x00012c040a1a0981 */ /* 0x000ea2000c1e1900 */
[----:B----4-:R-:W-:-:S03]  /*0b30*/  @P2 LOP3.LUT R2, R2, R23, RZ, 0x3c, !PT ;  /* 0x0000001702022212 */ /* 0x010fc600078e3cff */
[----:B------:R-:W4:Y:S01]  /*0b40*/  @P4 LDG.E R23, desc[UR4][R10.64+0xfc] ;  /* 0x0000fc040a174981 */ /* 0x000f22000c1e1900 */
[----:B------:R-:W-:-:S03]  /*0b50*/  @P2 LOP3.LUT R5, R5, R20, RZ, 0x3c, !PT ;  /* 0x0000001405052212 */ /* 0x000fc600078e3cff */
[----:B------:R-:W4:Y:S01]  /*0b60*/  @P4 LDG.E R20, desc[UR4][R10.64+0xf8] ;  /* 0x0000f8040a144981 */ /* 0x000f22000c1e1900 */
[----:B------:R-:W-:Y:S02]  /*0b70*/  @P3 LOP3.LUT R2, R2, R27, RZ, 0x3c, !PT ;  /* 0x0000001b02023212 */ /* 0x000fe400078e3cff */
[----:B------:R-:W-:Y:S01]  /*0b80*/  @P3 LOP3.LUT R4, R4, R25, RZ, 0x3c, !PT ;  /* 0x0000001904043212 */ /* 0x000fe200078e3cff */
[----:B------:R-:W4:Y:S01]  /*0b90*/  @P5 LDG.E R27, desc[UR4][R10.64+0x110] ;  /* 0x000110040a1b5981 */ /* 0x000f22000c1e1900 */
[----:B------:R-:W-:-:S03]  /*0ba0*/  @P3 LOP3.LUT R5, R5, R24, RZ, 0x3c, !PT ;  /* 0x0000001805053212 */ /* 0x000fc600078e3cff */
[----:B------:R-:W4:Y:S04]  /*0bb0*/  @P5 LDG.E R25, desc[UR4][R10.64+0x108] ;  /* 0x000108040a195981 */ /* 0x000f28000c1e1900 */
        /* <DEDUP_REMOVED lines=19> */
[----:B------:R-:W-:-:S05]  /*0cf0*/  VIADD R19, R19, 0x10 ;  /* 0x0000001013137836 */ /* 0x000fca0000000000 */
[----:B------:R-:W-:Y:S02]  /*0d00*/  ISETP.NE.AND P1, PT, R19, 0x20, PT ;  /* 0x000000201300780c */ /* 0x000fe40003f25270 */
[----:B------:R-:W-:Y:S02]  /*0d10*/  @P5 LOP3.LUT R3, R3, R18, RZ, 0x3c, !PT ;  /* 0x0000001203035212 */ /* 0x000fe400078e3cff */
[----:B------:R-:W-:Y:S02]  /*0d20*/  @P6 LOP3.LUT R4, R4, R21, RZ, 0x3c, !PT ;  /* 0x0000001504046212 */ /* 0x000fe400078e3cff */
[----:B---3--:R-:W-:-:S04]  /*0d30*/  @P6 LOP3.LUT R3, R3, R22, RZ, 0x3c, !PT ;  /* 0x0000001603036212 */ /* 0x008fc800078e3cff */
[----:B--2---:R-:W-:Y:S02]  /*0d40*/  @P0 LOP3.LUT R3, R3, R26, RZ, 0x3c, !PT ;  /* 0x0000001a03030212 */ /* 0x004fe400078e3cff */
[----:B----4-:R-:W-:Y:S02]  /*0d50*/  @P6 LOP3.LUT R2, R2, R23, RZ, 0x3c, !PT ;  /* 0x0000001702026212 */ /* 0x010fe400078e3cff */
[----:B------:R-:W-:Y:S02]  /*0d60*/  @P6 LOP3.LUT R5, R5, R20, RZ, 0x3c, !PT ;  /* 0x0000001405056212 */ /* 0x000fe400078e3cff */
[----:B------:R-:W-:Y:S02]  /*0d70*/  @P0 LOP3.LUT R2, R2, R27, RZ, 0x3c, !PT ;  /* 0x0000001b02020212 */ /* 0x000fe400078e3cff */
[----:B------:R-:W-:Y:S02]  /*0d80*/  @P0 LOP3.LUT R4, R4, R25, RZ, 0x3c, !PT ;  /* 0x0000001904040212 */ /* 0x000fe400078e3cff */
[----:B------:R-:W-:Y:S01]  /*0d90*/  @P0 LOP3.LUT R5, R5, R24, RZ, 0x3c, !PT ;  /* 0x0000001805050212 */ /* 0x000fe200078e3cff */
[----:B------:R-:W-:Y:S06]  /*0da0*/  @P1 BRA `(.L_x_57) ;  /* 0xfffffff400481947 */ /* 0x000fec000383ffff */
[----:B------:R-:W-:-:S05]  /*0db0*/  VIADD R17, R17, 0x1 ;  /* 0x0000000111117836 */ /* 0x000fca0000000000 */
[----:B------:R-:W-:-:S13]  /*0dc0*/  ISETP.NE.AND P0, PT, R17, 0x5, PT ;  /* 0x000000051100780c */ /* 0x000fda0003f05270 */
[----:B------:R-:W-:Y:S05]  /*0dd0*/  @P0 BRA `(.L_x_58) ;  /* 0xfffffff400300947 */ /* 0x000fea000383ffff */
[----:B------:R1:W-:Y:S01]  /*0de0*/  STG.E.64 desc[UR4][R6.64+0x8], R4 ;  /* 0x0000080406007986 */ /* 0x0003e2000c101b04 */
[----:B------:R-:W-:Y:S01]  /*0df0*/  VIADD R14, R14, 0x1 ;  /* 0x000000010e0e7836 */ /* 0x000fe20000000000 */
[----:B------:R-:W-:Y:S02]  /*0e00*/  LOP3.LUT R11, R0, 0x3, RZ, 0xc0, !PT ;  /* 0x00000003000b7812 */ /* 0x000fe400078ec0ff */
[----:B------:R1:W-:Y:S02]  /*0e10*/  STG.E.64 desc[UR4][R6.64+0x10], R2 ;  /* 0x0000100206007986 */ /* 0x0003e4000c101b04 */
[----:B------:R-:W-:Y:S02]  /*0e20*/  ISETP.GE.U32.AND P0, PT, R14, R11, PT ;  /* 0x0000000b0e00720c */ /* 0x000fe40003f06070 */
[----:B------:R1:W-:Y:S11]  /*0e30*/  STG.E desc[UR4][R6.64+0x4], R15 ;  /* 0x0000040f06007986 */ /* 0x0003f6000c101904 */
[----:B------:R-:W-:Y:S05]  /*0e40*/  @!P0 BRA `(.L_x_59) ;  /* 0xfffffff400048947 */ /* 0x000fea000383ffff */
.L_x_56:
[----:B------:R-:W-:Y:S05]  /*0e50*/  BSYNC.RECONVERGENT B1 ;  /* 0x0000000000017941 */ /* 0x000fea0003800200 */
.L_x_55:
[----:B------:R-:W-:Y:S01]  /*0e60*/  ISETP.GT.U32.AND P0, PT, R0, 0x3, PT ;  /* 0x000000030000780c */ /* 0x000fe20003f04070 */
[----:B------:R-:W-:Y:S01]  /*0e70*/  VIADD R12, R12, 0x1 ;  /* 0x000000010c0c7836 */ /* 0x000fe20000000000 */
[--C-:B------:R-:W-:Y:S02]  /*0e80*/  SHF.R.U64 R0, R0, 0x2, R13.reuse ;  /* 0x0000000200007819 */ /* 0x100fe4000000120d */
[----:B------:R-:W-:Y:S02]  /*0e90*/  ISETP.GT.U32.AND.EX P0, PT, R13, RZ, PT, P0 ;  /* 0x000000ff0d00720c */ /* 0x000fe40003f04100 */
[----:B------:R-:W-:-:S11]  /*0ea0*/  SHF.R.U32.HI R13, RZ, 0x2, R13 ;  /* 0x00000002ff0d7819 */ /* 0x000fd6000001160d */
[----:B------:R-:W-:Y:S05]  /*0eb0*/  @P0 BRA `(.L_x_60) ;  /* 0xfffffff000c80947 */ /* 0x000fea000383ffff */
.L_x_54:
[----:B------:R-:W-:Y:S05]  /*0ec0*/  BSYNC.RECONVERGENT B0 ;  /* 0x0000000000007941 */ /* 0x000fea0003800200 */
.L_x_53:
[----:B------:R-:W-:Y:S04]  /*0ed0*/  STG.E.64 desc[UR4][R6.64+0x18], RZ ;  /* 0x000018ff06007986 */ /* 0x000fe8000c101b04 */
[----:B------:R-:W-:Y:S04]  /*0ee0*/  STG.E desc[UR4][R6.64+0x20], RZ ;  /* 0x000020ff06007986 */ /* 0x000fe8000c101904 */
[----:B------:R-:W-:Y:S01]  /*0ef0*/  STG.E.64 desc[UR4][R6.64+0x28], RZ ;  /* 0x000028ff06007986 */ /* 0x000fe2000c101b04 */
[----:B------:R-:W-:Y:S05]  /*0f00*/  EXIT ;  /* 0x000000000000794d */ /* 0x000fea0003800000 */
.L_x_61:
        /* <DEDUP_REMOVED lines=15> */
.L_x_67:


//--------------------- .nv.global.init           --------------------------
	.section	.nv.global.init,"aw",@progbits
	.align	4
.nv.global.init:
	.type		mrg32k3aM1SubSeq,@object
	.size		mrg32k3aM1SubSeq,(mrg32k3aM2SubSeq - mrg32k3aM1SubSeq)
mrg32k3aM1SubSeq:
        /*0000*/ 	.byte	0x0b, 0xcc, 0xee, 0x04, 0x73, 0x29, 0x8b, 0x6f, 0xf6, 0x53, 0x03, 0xf6, 0x23, 0xf6, 0xea, 0xda
        /* <DEDUP_REMOVED lines=125> */
	.type		mrg32k3aM2SubSeq,@object
	.size		mrg32k3aM2SubSeq,(mrg32k3aM1 - mrg32k3aM2SubSeq)
mrg32k3aM2SubSeq:
        /* <DEDUP_REMOVED lines=126> */
	.type		mrg32k3aM1,@object
	.size		mrg32k3aM1,(mrg32k3aM1Seq - mrg32k3aM1)
mrg32k3aM1:
        /* <DEDUP_REMOVED lines=144> */
	.type		mrg32k3aM1Seq,@object
	.size		mrg32k3aM1Seq,(mrg32k3aM2 - mrg32k3aM1Seq)
mrg32k3aM1Seq:
        /* <DEDUP_REMOVED lines=144> */
	.type		mrg32k3aM2,@object
	.size		mrg32k3aM2,(mrg32k3aM2Seq - mrg32k3aM2)
mrg32k3aM2:
        /* <DEDUP_REMOVED lines=144> */
	.type		mrg32k3aM2Seq,@object
	.size		mrg32k3aM2Seq,(precalc_xorwow_matrix - mrg32k3aM2Seq)
mrg32k3aM2Seq:
        /* <DEDUP_REMOVED lines=144> */
	.type		precalc_xorwow_matrix,@object
	.size		precalc_xorwow_matrix,(precalc_xorwow_offset_matrix - precalc_xorwow_matrix)
precalc_xorwow_matrix:
        /* <DEDUP_REMOVED lines=6400> */
	.type		precalc_xorwow_offset_matrix,@object
	.size		precalc_xorwow_offset_matrix,(.L_1 - precalc_xorwow_offset_matrix)
precalc_xorwow_offset_matrix:
        /* <DEDUP_REMOVED lines=6400> */
.L_1:


//--------------------- .nv.shared.selectStarColoring --------------------------
	.section	.nv.shared.selectStarColoring,"aw",@nobits
	.sectionflags	@""
	.align	16
	.zero		1024


//--------------------- .nv.shared.reserved.0     --------------------------
	.section	.nv.shared.reserved.0,"aw",@nobits
	.weak		__nv_reservedSMEM_offset_0_alias
	.size		__nv_reservedSMEM_offset_0_alias, 0, 64
	.other		__nv_reservedSMEM_offset_0_alias,@"STO_CUDA_RESERVED_SHARED STV_DEFAULT"
__nv_reservedSMEM_offset_0_alias:
	.zero		0
	.zero		64


//--------------------- .nv.shared.sumReduction   --------------------------
	.section	.nv.shared.sumReduction,"aw",@nobits
	.sectionflags	@""
	.align	16
	.zero		1024


//--------------------- .nv.shared.conflictChecker --------------------------
	.section	.nv.shared.conflictChecker,"aw",@nobits
	.sectionflags	@""
	.align	16
	.zero		1024


//--------------------- .nv.shared.initColoring   --------------------------
	.section	.nv.shared.initColoring,"aw",@nobits
	.sectionflags	@""
	.align	16
	.zero		1024


//--------------------- .nv.shared.initCurand     --------------------------
	.section	.nv.shared.initCurand,"aw",@nobits
	.sectionflags	@""
	.align	16
	.zero		1024


//--------------------- .nv.constant0.selectStarColoring --------------------------
	.section	.nv.constant0.selectStarColoring,"a",@progbits
	.sectionflags	@""
	.align	4
.nv.constant0.selectStarColoring:
	.zero		992


//--------------------- .nv.constant0.sumReduction --------------------------
	.section	.nv.constant0.sumReduction,"a",@progbits
	.sectionflags	@""
	.align	4
.nv.constant0.sumReduction:
	.zero		912


//--------------------- .nv.constant0.conflictChecker --------------------------
	.section	.nv.constant0.conflictChecker,"a",@progbits
	.sectionflags	@""
	.align	4
.nv.constant0.conflictChecker:
	.zero		928


//--------------------- .nv.constant0.initColoring --------------------------
	.section	.nv.constant0.initColoring,"a",@progbits
	.sectionflags	@""
	.align	4
.nv.constant0.initColoring:
	.zero		932


//--------------------- .nv.constant0.initCurand  --------------------------
	.section	.nv.constant0.initCurand,"a",@progbits
	.sectionflags	@""
	.align	4
.nv.constant0.initCurand:
	.zero		912


//--------------------- SYMBOLS --------------------------

	.type		.nv.reservedSmem.offset0,@object
	.size		.nv.reservedSmem.offset0,0x4
	.type		.nv.reservedSmem.cap,@object
	.size		.nv.reservedSmem.cap,0x4
